//
// Generated by NVIDIA NVVM Compiler
//
// Compiler Build ID: CL-36424714
// Cuda compilation tools, release 13.0, V13.0.88
// Based on NVVM 20.0.0
//

.version 9.0
.target sm_100
.address_size 64

	// .globl	_Z14prune_discreteiiiiPfPiS0_S_

.visible .entry _Z14prune_discreteiiiiPfPiS0_S_(
	.param .u32 _Z14prune_discreteiiiiPfPiS0_S__param_0,
	.param .u32 _Z14prune_discreteiiiiPfPiS0_S__param_1,
	.param .u32 _Z14prune_discreteiiiiPfPiS0_S__param_2,
	.param .u32 _Z14prune_discreteiiiiPfPiS0_S__param_3,
	.param .u64 .ptr .align 1 _Z14prune_discreteiiiiPfPiS0_S__param_4,
	.param .u64 .ptr .align 1 _Z14prune_discreteiiiiPfPiS0_S__param_5,
	.param .u64 .ptr .align 1 _Z14prune_discreteiiiiPfPiS0_S__param_6,
	.param .u64 .ptr .align 1 _Z14prune_discreteiiiiPfPiS0_S__param_7
)
{
	.local .align 8 .b8 	__local_depot0[16];
	.reg .b64 	%SP;
	.reg .b64 	%SPL;
	.reg .pred 	%p<54>;
	.reg .b32 	%r<137>;
	.reg .b32 	%f<446>;
	.reg .b64 	%rd<155>;

	mov.u64 	%SPL, __local_depot0;
	ld.param.u32 	%r69, [_Z14prune_discreteiiiiPfPiS0_S__param_0];
	ld.param.u32 	%r70, [_Z14prune_discreteiiiiPfPiS0_S__param_1];
	ld.param.u32 	%r71, [_Z14prune_discreteiiiiPfPiS0_S__param_2];
	ld.param.u32 	%r72, [_Z14prune_discreteiiiiPfPiS0_S__param_3];
	ld.param.u64 	%rd23, [_Z14prune_discreteiiiiPfPiS0_S__param_4];
	ld.param.u64 	%rd21, [_Z14prune_discreteiiiiPfPiS0_S__param_5];
	ld.param.u64 	%rd24, [_Z14prune_discreteiiiiPfPiS0_S__param_6];
	cvta.to.global.u64 	%rd1, %rd23;
	cvta.to.global.u64 	%rd2, %rd24;
	cvta.to.global.u64 	%rd3, %rd21;
	add.u64 	%rd4, %SPL, 0;
	add.u64 	%rd5, %SPL, 8;
	mov.u32 	%r73, %ctaid.x;
	mov.u32 	%r74, %ntid.x;
	mov.u32 	%r75, %tid.x;
	mad.lo.s32 	%r1, %r73, %r74, %r75;
	mov.u32 	%r76, %nctaid.x;
	mul.lo.s32 	%r2, %r74, %r76;
	mov.u32 	%r77, %ctaid.y;
	mov.u32 	%r78, %ntid.y;
	mov.u32 	%r79, %tid.y;
	mad.lo.s32 	%r127, %r77, %r78, %r79;
	mov.u32 	%r80, %nctaid.y;
	mul.lo.s32 	%r4, %r78, %r80;
	mov.f32 	%f53, 0f00000000;
	st.local.v2.f32 	[%rd4], {%f53, %f53};
	st.local.v2.f32 	[%rd5], {%f53, %f53};
	setp.ge.s32 	%p1, %r127, %r71;
	@%p1 bra 	$L__BB0_74;
	setp.lt.s32 	%p2, %r69, 1;
	@%p2 bra 	$L__BB0_52;
	setp.gt.s32 	%p18, %r70, 0;
	@%p18 bra 	$L__BB0_3;
	bra.uni 	$L__BB0_49;
$L__BB0_3:
	and.b32  	%r5, %r70, 7;
	and.b32  	%r6, %r70, 3;
	and.b32  	%r7, %r70, 15;
	and.b32  	%r8, %r70, 2147483640;
	and.b32  	%r9, %r70, 1;
	and.b32  	%r10, %r70, 2147483632;
	cvt.rn.f32.s32 	%f1, %r72;
$L__BB0_4:
	setp.ge.s32 	%p22, %r1, %r69;
	mov.u32 	%r113, %r1;
	@%p22 bra 	$L__BB0_5;
	bra.uni 	$L__BB0_6;
$L__BB0_5:
	add.s32 	%r127, %r127, %r4;
	setp.lt.s32 	%p53, %r127, %r71;
	@%p53 bra 	$L__BB0_4;
	bra.uni 	$L__BB0_74;
$L__BB0_6:
	ld.param.u64 	%rd150, [_Z14prune_discreteiiiiPfPiS0_S__param_5];
	setp.lt.u32 	%p23, %r70, 8;
	mul.lo.s32 	%r14, %r113, %r70;
	mad.lo.s32 	%r15, %r113, %r71, %r127;
	cvta.to.global.u64 	%rd71, %rd150;
	mul.wide.s32 	%rd72, %r15, 4;
	add.s64 	%rd73, %rd71, %rd72;
	ld.global.u32 	%r92, [%rd73];
	mul.lo.s32 	%r93, %r92, %r70;
	cvt.s64.s32 	%rd6, %r93;
	mov.b32 	%r116, 0;
	mov.f32 	%f421, 0f00000000;
	@%p23 bra 	$L__BB0_9;
	and.b32  	%r94, %r70, 2147483640;
	neg.s32 	%r114, %r94;
	add.s64 	%rd152, %rd4, 16;
	mul.wide.s32 	%rd74, %r14, 4;
	add.s64 	%rd75, %rd1, 16;
	add.s64 	%rd154, %rd75, %rd74;
	shl.b64 	%rd76, %rd6, 2;
	add.s64 	%rd153, %rd75, %rd76;
	mov.f32 	%f421, 0f00000000;
$L__BB0_8:
	.pragma "nounroll";
	ld.global.f32 	%f118, [%rd154+-16];
	ld.global.f32 	%f119, [%rd153+-16];
	sub.f32 	%f120, %f118, %f119;
	fma.rn.f32 	%f121, %f120, %f120, %f421;
	ld.global.f32 	%f122, [%rd154+-12];
	ld.global.f32 	%f123, [%rd153+-12];
	sub.f32 	%f124, %f122, %f123;
	st.local.v2.f32 	[%rd152+-16], {%f120, %f124};
	fma.rn.f32 	%f125, %f124, %f124, %f121;
	ld.global.f32 	%f126, [%rd154+-8];
	ld.global.f32 	%f127, [%rd153+-8];
	sub.f32 	%f128, %f126, %f127;
	fma.rn.f32 	%f129, %f128, %f128, %f125;
	ld.global.f32 	%f130, [%rd154+-4];
	ld.global.f32 	%f131, [%rd153+-4];
	sub.f32 	%f132, %f130, %f131;
	st.local.v2.f32 	[%rd152+-8], {%f128, %f132};
	fma.rn.f32 	%f133, %f132, %f132, %f129;
	ld.global.f32 	%f134, [%rd154];
	ld.global.f32 	%f135, [%rd153];
	sub.f32 	%f136, %f134, %f135;
	fma.rn.f32 	%f137, %f136, %f136, %f133;
	ld.global.f32 	%f138, [%rd154+4];
	ld.global.f32 	%f139, [%rd153+4];
	sub.f32 	%f140, %f138, %f139;
	st.local.v2.f32 	[%rd152], {%f136, %f140};
	fma.rn.f32 	%f141, %f140, %f140, %f137;
	ld.global.f32 	%f142, [%rd154+8];
	ld.global.f32 	%f143, [%rd153+8];
	sub.f32 	%f144, %f142, %f143;
	fma.rn.f32 	%f145, %f144, %f144, %f141;
	ld.global.f32 	%f146, [%rd154+12];
	ld.global.f32 	%f147, [%rd153+12];
	sub.f32 	%f148, %f146, %f147;
	st.local.v2.f32 	[%rd152+8], {%f144, %f148};
	fma.rn.f32 	%f421, %f148, %f148, %f145;
	add.s32 	%r114, %r114, 8;
	add.s64 	%rd154, %rd154, 32;
	add.s64 	%rd153, %rd153, 32;
	add.s64 	%rd152, %rd152, 32;
	setp.eq.s32 	%p24, %r114, 0;
	mov.u32 	%r116, %r8;
	@%p24 bra 	$L__BB0_9;
	bra.uni 	$L__BB0_8;
$L__BB0_9:
	mul.wide.s32 	%rd77, %r14, 4;
	add.s64 	%rd16, %rd1, %rd77;
	setp.eq.s32 	%p25, %r5, 0;
	@%p25 bra 	$L__BB0_17;
	add.s32 	%r96, %r5, -1;
	setp.lt.u32 	%p26, %r96, 3;
	@%p26 bra 	$L__BB0_12;
	cvt.u64.u32 	%rd78, %r116;
	mul.wide.u32 	%rd79, %r116, 4;
	add.s64 	%rd80, %rd16, %rd79;
	ld.global.f32 	%f150, [%rd80];
	add.s64 	%rd81, %rd78, %rd6;
	shl.b64 	%rd82, %rd81, 2;
	add.s64 	%rd83, %rd1, %rd82;
	ld.global.f32 	%f151, [%rd83];
	sub.f32 	%f152, %f150, %f151;
	add.s64 	%rd84, %rd4, %rd79;
	st.local.f32 	[%rd84], %f152;
	fma.rn.f32 	%f153, %f152, %f152, %f421;
	ld.global.f32 	%f154, [%rd80+4];
	ld.global.f32 	%f155, [%rd83+4];
	sub.f32 	%f156, %f154, %f155;
	st.local.f32 	[%rd84+4], %f156;
	fma.rn.f32 	%f157, %f156, %f156, %f153;
	ld.global.f32 	%f158, [%rd80+8];
	ld.global.f32 	%f159, [%rd83+8];
	sub.f32 	%f160, %f158, %f159;
	st.local.f32 	[%rd84+8], %f160;
	fma.rn.f32 	%f161, %f160, %f160, %f157;
	ld.global.f32 	%f162, [%rd80+12];
	ld.global.f32 	%f163, [%rd83+12];
	sub.f32 	%f164, %f162, %f163;
	st.local.f32 	[%rd84+12], %f164;
	fma.rn.f32 	%f421, %f164, %f164, %f161;
	add.s32 	%r116, %r116, 4;
$L__BB0_12:
	setp.eq.s32 	%p27, %r6, 0;
	@%p27 bra 	$L__BB0_17;
	setp.eq.s32 	%p28, %r6, 1;
	@%p28 bra 	$L__BB0_15;
	cvt.u64.u32 	%rd85, %r116;
	mul.wide.u32 	%rd86, %r116, 4;
	add.s64 	%rd87, %rd16, %rd86;
	ld.global.f32 	%f166, [%rd87];
	add.s64 	%rd88, %rd85, %rd6;
	shl.b64 	%rd89, %rd88, 2;
	add.s64 	%rd90, %rd1, %rd89;
	ld.global.f32 	%f167, [%rd90];
	sub.f32 	%f168, %f166, %f167;
	add.s64 	%rd91, %rd4, %rd86;
	st.local.f32 	[%rd91], %f168;
	fma.rn.f32 	%f169, %f168, %f168, %f421;
	ld.global.f32 	%f170, [%rd87+4];
	ld.global.f32 	%f171, [%rd90+4];
	sub.f32 	%f172, %f170, %f171;
	st.local.f32 	[%rd91+4], %f172;
	fma.rn.f32 	%f421, %f172, %f172, %f169;
	add.s32 	%r116, %r116, 2;
$L__BB0_15:
	setp.eq.s32 	%p29, %r9, 0;
	@%p29 bra 	$L__BB0_17;
	cvt.u64.u32 	%rd92, %r116;
	mul.wide.u32 	%rd93, %r116, 4;
	add.s64 	%rd94, %rd16, %rd93;
	ld.global.f32 	%f173, [%rd94];
	add.s64 	%rd95, %rd92, %rd6;
	shl.b64 	%rd96, %rd95, 2;
	add.s64 	%rd97, %rd1, %rd96;
	ld.global.f32 	%f174, [%rd97];
	sub.f32 	%f175, %f173, %f174;
	add.s64 	%rd98, %rd4, %rd93;
	st.local.f32 	[%rd98], %f175;
	fma.rn.f32 	%f421, %f175, %f175, %f421;
$L__BB0_17:
	setp.eq.f32 	%p30, %f421, 0f00000000;
	@%p30 bra 	$L__BB0_18;
	bra.uni 	$L__BB0_20;
$L__BB0_18:
	mul.wide.s32 	%rd148, %r15, 4;
	add.s64 	%rd149, %rd2, %rd148;
	mov.b32 	%r111, -1;
	st.global.u32 	[%rd149], %r111;
$L__BB0_19:
	add.s32 	%r113, %r113, %r2;
	setp.lt.s32 	%p52, %r113, %r69;
	@%p52 bra 	$L__BB0_6;
	bra.uni 	$L__BB0_5;
$L__BB0_20:
	mov.b32 	%r118, 0;
$L__BB0_21:
	setp.lt.u32 	%p31, %r70, 8;
	mul.lo.s32 	%r26, %r118, %r70;
	mov.b32 	%r125, 0;
	mov.f32 	%f437, 0f00000000;
	@%p31 bra 	$L__BB0_24;
	mov.b32 	%r119, 0;
	mov.f32 	%f437, 0f00000000;
$L__BB0_23:
	.pragma "nounroll";
	mul.wide.u32 	%rd99, %r119, 4;
	add.s64 	%rd100, %rd16, %rd99;
	ld.global.f32 	%f179, [%rd100];
	add.s32 	%r100, %r119, %r26;
	mul.wide.u32 	%rd101, %r100, 4;
	add.s64 	%rd102, %rd1, %rd101;
	ld.global.f32 	%f180, [%rd102];
	sub.f32 	%f181, %f179, %f180;
	add.s64 	%rd103, %rd5, %rd99;
	add.s64 	%rd104, %rd4, %rd99;
	ld.local.v2.f32 	{%f182, %f183}, [%rd104];
	fma.rn.f32 	%f184, %f181, %f182, %f437;
	ld.global.f32 	%f185, [%rd100+4];
	ld.global.f32 	%f186, [%rd102+4];
	sub.f32 	%f187, %f185, %f186;
	st.local.v2.f32 	[%rd103], {%f181, %f187};
	fma.rn.f32 	%f188, %f187, %f183, %f184;
	ld.global.f32 	%f189, [%rd100+8];
	ld.global.f32 	%f190, [%rd102+8];
	sub.f32 	%f191, %f189, %f190;
	ld.local.v2.f32 	{%f192, %f193}, [%rd104+8];
	fma.rn.f32 	%f194, %f191, %f192, %f188;
	ld.global.f32 	%f195, [%rd100+12];
	ld.global.f32 	%f196, [%rd102+12];
	sub.f32 	%f197, %f195, %f196;
	st.local.v2.f32 	[%rd103+8], {%f191, %f197};
	fma.rn.f32 	%f198, %f197, %f193, %f194;
	ld.global.f32 	%f199, [%rd100+16];
	ld.global.f32 	%f200, [%rd102+16];
	sub.f32 	%f201, %f199, %f200;
	ld.local.v2.f32 	{%f202, %f203}, [%rd104+16];
	fma.rn.f32 	%f204, %f201, %f202, %f198;
	ld.global.f32 	%f205, [%rd100+20];
	ld.global.f32 	%f206, [%rd102+20];
	sub.f32 	%f207, %f205, %f206;
	st.local.v2.f32 	[%rd103+16], {%f201, %f207};
	fma.rn.f32 	%f208, %f207, %f203, %f204;
	ld.global.f32 	%f209, [%rd100+24];
	ld.global.f32 	%f210, [%rd102+24];
	sub.f32 	%f211, %f209, %f210;
	ld.local.v2.f32 	{%f212, %f213}, [%rd104+24];
	fma.rn.f32 	%f214, %f211, %f212, %f208;
	ld.global.f32 	%f215, [%rd100+28];
	ld.global.f32 	%f216, [%rd102+28];
	sub.f32 	%f217, %f215, %f216;
	st.local.v2.f32 	[%rd103+24], {%f211, %f217};
	fma.rn.f32 	%f437, %f217, %f213, %f214;
	add.s32 	%r119, %r119, 8;
	setp.eq.s32 	%p32, %r119, %r8;
	mov.u32 	%r125, %r8;
	@%p32 bra 	$L__BB0_24;
	bra.uni 	$L__BB0_23;
$L__BB0_24:
	setp.eq.s32 	%p33, %r5, 0;
	@%p33 bra 	$L__BB0_32;
	add.s32 	%r101, %r5, -1;
	setp.lt.u32 	%p34, %r101, 3;
	@%p34 bra 	$L__BB0_27;
	cvt.u64.u32 	%rd105, %r125;
	mul.wide.u32 	%rd106, %r125, 4;
	add.s64 	%rd107, %rd16, %rd106;
	ld.global.f32 	%f219, [%rd107];
	add.s32 	%r102, %r125, %r26;
	mul.wide.u32 	%rd108, %r102, 4;
	add.s64 	%rd109, %rd1, %rd108;
	ld.global.f32 	%f220, [%rd109];
	sub.f32 	%f221, %f219, %f220;
	add.s64 	%rd110, %rd5, %rd106;
	st.local.f32 	[%rd110], %f221;
	add.s64 	%rd111, %rd4, %rd106;
	ld.local.f32 	%f222, [%rd111];
	fma.rn.f32 	%f223, %f221, %f222, %f437;
	ld.global.f32 	%f224, [%rd107+4];
	cvt.u64.u32 	%rd112, %r26;
	add.s64 	%rd113, %rd105, %rd112;
	shl.b64 	%rd114, %rd113, 2;
	add.s64 	%rd115, %rd1, %rd114;
	ld.global.f32 	%f225, [%rd115+4];
	sub.f32 	%f226, %f224, %f225;
	st.local.f32 	[%rd110+4], %f226;
	ld.local.f32 	%f227, [%rd111+4];
	fma.rn.f32 	%f228, %f226, %f227, %f223;
	ld.global.f32 	%f229, [%rd107+8];
	ld.global.f32 	%f230, [%rd115+8];
	sub.f32 	%f231, %f229, %f230;
	st.local.f32 	[%rd110+8], %f231;
	ld.local.f32 	%f232, [%rd111+8];
	fma.rn.f32 	%f233, %f231, %f232, %f228;
	ld.global.f32 	%f234, [%rd107+12];
	ld.global.f32 	%f235, [%rd115+12];
	sub.f32 	%f236, %f234, %f235;
	st.local.f32 	[%rd110+12], %f236;
	ld.local.f32 	%f237, [%rd111+12];
	fma.rn.f32 	%f437, %f236, %f237, %f233;
	add.s32 	%r125, %r125, 4;
$L__BB0_27:
	setp.eq.s32 	%p35, %r6, 0;
	@%p35 bra 	$L__BB0_32;
	setp.eq.s32 	%p36, %r6, 1;
	@%p36 bra 	$L__BB0_30;
	cvt.u64.u32 	%rd116, %r125;
	mul.wide.u32 	%rd117, %r125, 4;
	add.s64 	%rd118, %rd16, %rd117;
	ld.global.f32 	%f239, [%rd118];
	add.s32 	%r103, %r125, %r26;
	mul.wide.u32 	%rd119, %r103, 4;
	add.s64 	%rd120, %rd1, %rd119;
	ld.global.f32 	%f240, [%rd120];
	sub.f32 	%f241, %f239, %f240;
	add.s64 	%rd121, %rd5, %rd117;
	st.local.f32 	[%rd121], %f241;
	add.s64 	%rd122, %rd4, %rd117;
	ld.local.f32 	%f242, [%rd122];
	fma.rn.f32 	%f243, %f241, %f242, %f437;
	ld.global.f32 	%f244, [%rd118+4];
	cvt.u64.u32 	%rd123, %r26;
	add.s64 	%rd124, %rd116, %rd123;
	shl.b64 	%rd125, %rd124, 2;
	add.s64 	%rd126, %rd1, %rd125;
	ld.global.f32 	%f245, [%rd126+4];
	sub.f32 	%f246, %f244, %f245;
	st.local.f32 	[%rd121+4], %f246;
	ld.local.f32 	%f247, [%rd122+4];
	fma.rn.f32 	%f437, %f246, %f247, %f243;
	add.s32 	%r125, %r125, 2;
$L__BB0_30:
	setp.eq.s32 	%p37, %r9, 0;
	@%p37 bra 	$L__BB0_32;
	mul.wide.u32 	%rd127, %r125, 4;
	add.s64 	%rd128, %rd16, %rd127;
	ld.global.f32 	%f248, [%rd128];
	add.s32 	%r104, %r125, %r26;
	mul.wide.u32 	%rd129, %r104, 4;
	add.s64 	%rd130, %rd1, %rd129;
	ld.global.f32 	%f249, [%rd130];
	sub.f32 	%f250, %f248, %f249;
	add.s64 	%rd131, %rd5, %rd127;
	st.local.f32 	[%rd131], %f250;
	add.s64 	%rd132, %rd4, %rd127;
	ld.local.f32 	%f251, [%rd132];
	fma.rn.f32 	%f437, %f250, %f251, %f437;
$L__BB0_32:
	div.rn.f32 	%f40, %f437, %f421;
	fma.rn.f32 	%f252, %f40, 0f40000000, 0fBF800000;
	mul.f32 	%f253, %f252, %f1;
	abs.f32 	%f254, %f253;
	add.f32 	%f255, %f254, 0f3F000000;
	cvt.rmi.s32.f32 	%r42, %f255;
	setp.gt.s32 	%p38, %r42, -1;
	setp.le.s32 	%p39, %r42, %r72;
	and.pred  	%p40, %p38, %p39;
	@%p40 bra 	$L__BB0_33;
	bra.uni 	$L__BB0_48;
$L__BB0_33:
	add.s32 	%r106, %r70, -1;
	setp.lt.u32 	%p41, %r106, 15;
	mov.b32 	%r122, 0;
	mov.f32 	%f430, 0f00000000;
	@%p41 bra 	$L__BB0_36;
	mov.b32 	%r120, 0;
	mov.f32 	%f430, 0f00000000;
$L__BB0_35:
	.pragma "nounroll";
	mul.wide.u32 	%rd133, %r120, 4;
	add.s64 	%rd134, %rd5, %rd133;
	ld.local.v2.f32 	{%f259, %f260}, [%rd134];
	add.s64 	%rd135, %rd4, %rd133;
	ld.local.v2.f32 	{%f261, %f262}, [%rd135];
	mul.f32 	%f263, %f40, %f261;
	sub.f32 	%f264, %f259, %f263;
	fma.rn.f32 	%f265, %f264, %f264, %f430;
	mul.f32 	%f266, %f40, %f262;
	sub.f32 	%f267, %f260, %f266;
	fma.rn.f32 	%f268, %f267, %f267, %f265;
	ld.local.v2.f32 	{%f269, %f270}, [%rd134+8];
	ld.local.v2.f32 	{%f271, %f272}, [%rd135+8];
	mul.f32 	%f273, %f40, %f271;
	sub.f32 	%f274, %f269, %f273;
	fma.rn.f32 	%f275, %f274, %f274, %f268;
	mul.f32 	%f276, %f40, %f272;
	sub.f32 	%f277, %f270, %f276;
	fma.rn.f32 	%f278, %f277, %f277, %f275;
	ld.local.v2.f32 	{%f279, %f280}, [%rd134+16];
	ld.local.v2.f32 	{%f281, %f282}, [%rd135+16];
	mul.f32 	%f283, %f40, %f281;
	sub.f32 	%f284, %f279, %f283;
	fma.rn.f32 	%f285, %f284, %f284, %f278;
	mul.f32 	%f286, %f40, %f282;
	sub.f32 	%f287, %f280, %f286;
	fma.rn.f32 	%f288, %f287, %f287, %f285;
	ld.local.v2.f32 	{%f289, %f290}, [%rd134+24];
	ld.local.v2.f32 	{%f291, %f292}, [%rd135+24];
	mul.f32 	%f293, %f40, %f291;
	sub.f32 	%f294, %f289, %f293;
	fma.rn.f32 	%f295, %f294, %f294, %f288;
	mul.f32 	%f296, %f40, %f292;
	sub.f32 	%f297, %f290, %f296;
	fma.rn.f32 	%f298, %f297, %f297, %f295;
	ld.local.v2.f32 	{%f299, %f300}, [%rd134+32];
	ld.local.v2.f32 	{%f301, %f302}, [%rd135+32];
	mul.f32 	%f303, %f40, %f301;
	sub.f32 	%f304, %f299, %f303;
	fma.rn.f32 	%f305, %f304, %f304, %f298;
	mul.f32 	%f306, %f40, %f302;
	sub.f32 	%f307, %f300, %f306;
	fma.rn.f32 	%f308, %f307, %f307, %f305;
	ld.local.v2.f32 	{%f309, %f310}, [%rd134+40];
	ld.local.v2.f32 	{%f311, %f312}, [%rd135+40];
	mul.f32 	%f313, %f40, %f311;
	sub.f32 	%f314, %f309, %f313;
	fma.rn.f32 	%f315, %f314, %f314, %f308;
	mul.f32 	%f316, %f40, %f312;
	sub.f32 	%f317, %f310, %f316;
	fma.rn.f32 	%f318, %f317, %f317, %f315;
	ld.local.v2.f32 	{%f319, %f320}, [%rd134+48];
	ld.local.v2.f32 	{%f321, %f322}, [%rd135+48];
	mul.f32 	%f323, %f40, %f321;
	sub.f32 	%f324, %f319, %f323;
	fma.rn.f32 	%f325, %f324, %f324, %f318;
	mul.f32 	%f326, %f40, %f322;
	sub.f32 	%f327, %f320, %f326;
	fma.rn.f32 	%f328, %f327, %f327, %f325;
	ld.local.v2.f32 	{%f329, %f330}, [%rd134+56];
	ld.local.v2.f32 	{%f331, %f332}, [%rd135+56];
	mul.f32 	%f333, %f40, %f331;
	sub.f32 	%f334, %f329, %f333;
	fma.rn.f32 	%f335, %f334, %f334, %f328;
	mul.f32 	%f336, %f40, %f332;
	sub.f32 	%f337, %f330, %f336;
	fma.rn.f32 	%f430, %f337, %f337, %f335;
	add.s32 	%r120, %r120, 16;
	setp.eq.s32 	%p42, %r120, %r10;
	mov.u32 	%r122, %r10;
	@%p42 bra 	$L__BB0_36;
	bra.uni 	$L__BB0_35;
$L__BB0_36:
	setp.eq.s32 	%p43, %r7, 0;
	@%p43 bra 	$L__BB0_46;
	add.s32 	%r108, %r7, -1;
	setp.lt.u32 	%p44, %r108, 7;
	@%p44 bra 	$L__BB0_39;
	mul.wide.u32 	%rd136, %r122, 4;
	add.s64 	%rd137, %rd5, %rd136;
	ld.local.f32 	%f339, [%rd137];
	add.s64 	%rd138, %rd4, %rd136;
	ld.local.f32 	%f340, [%rd138];
	mul.f32 	%f341, %f40, %f340;
	sub.f32 	%f342, %f339, %f341;
	fma.rn.f32 	%f343, %f342, %f342, %f430;
	ld.local.f32 	%f344, [%rd137+4];
	ld.local.f32 	%f345, [%rd138+4];
	mul.f32 	%f346, %f40, %f345;
	sub.f32 	%f347, %f344, %f346;
	fma.rn.f32 	%f348, %f347, %f347, %f343;
	ld.local.f32 	%f349, [%rd137+8];
	ld.local.f32 	%f350, [%rd138+8];
	mul.f32 	%f351, %f40, %f350;
	sub.f32 	%f352, %f349, %f351;
	fma.rn.f32 	%f353, %f352, %f352, %f348;
	ld.local.f32 	%f354, [%rd137+12];
	ld.local.f32 	%f355, [%rd138+12];
	mul.f32 	%f356, %f40, %f355;
	sub.f32 	%f357, %f354, %f356;
	fma.rn.f32 	%f358, %f357, %f357, %f353;
	ld.local.f32 	%f359, [%rd137+16];
	ld.local.f32 	%f360, [%rd138+16];
	mul.f32 	%f361, %f40, %f360;
	sub.f32 	%f362, %f359, %f361;
	fma.rn.f32 	%f363, %f362, %f362, %f358;
	ld.local.f32 	%f364, [%rd137+20];
	ld.local.f32 	%f365, [%rd138+20];
	mul.f32 	%f366, %f40, %f365;
	sub.f32 	%f367, %f364, %f366;
	fma.rn.f32 	%f368, %f367, %f367, %f363;
	ld.local.f32 	%f369, [%rd137+24];
	ld.local.f32 	%f370, [%rd138+24];
	mul.f32 	%f371, %f40, %f370;
	sub.f32 	%f372, %f369, %f371;
	fma.rn.f32 	%f373, %f372, %f372, %f368;
	ld.local.f32 	%f374, [%rd137+28];
	ld.local.f32 	%f375, [%rd138+28];
	mul.f32 	%f376, %f40, %f375;
	sub.f32 	%f377, %f374, %f376;
	fma.rn.f32 	%f430, %f377, %f377, %f373;
	add.s32 	%r122, %r122, 8;
$L__BB0_39:
	@%p33 bra 	$L__BB0_46;
	add.s32 	%r109, %r5, -1;
	setp.lt.u32 	%p46, %r109, 3;
	@%p46 bra 	$L__BB0_42;
	mul.wide.u32 	%rd139, %r122, 4;
	add.s64 	%rd140, %rd5, %rd139;
	ld.local.f32 	%f379, [%rd140];
	add.s64 	%rd141, %rd4, %rd139;
	ld.local.f32 	%f380, [%rd141];
	mul.f32 	%f381, %f40, %f380;
	sub.f32 	%f382, %f379, %f381;
	fma.rn.f32 	%f383, %f382, %f382, %f430;
	ld.local.f32 	%f384, [%rd140+4];
	ld.local.f32 	%f385, [%rd141+4];
	mul.f32 	%f386, %f40, %f385;
	sub.f32 	%f387, %f384, %f386;
	fma.rn.f32 	%f388, %f387, %f387, %f383;
	ld.local.f32 	%f389, [%rd140+8];
	ld.local.f32 	%f390, [%rd141+8];
	mul.f32 	%f391, %f40, %f390;
	sub.f32 	%f392, %f389, %f391;
	fma.rn.f32 	%f393, %f392, %f392, %f388;
	ld.local.f32 	%f394, [%rd140+12];
	ld.local.f32 	%f395, [%rd141+12];
	mul.f32 	%f396, %f40, %f395;
	sub.f32 	%f397, %f394, %f396;
	fma.rn.f32 	%f430, %f397, %f397, %f393;
	add.s32 	%r122, %r122, 4;
$L__BB0_42:
	setp.eq.s32 	%p47, %r6, 0;
	@%p47 bra 	$L__BB0_46;
	setp.eq.s32 	%p48, %r6, 1;
	mul.wide.u32 	%rd142, %r122, 4;
	add.s64 	%rd17, %rd5, %rd142;
	ld.local.f32 	%f398, [%rd17];
	add.s64 	%rd18, %rd4, %rd142;
	ld.local.f32 	%f399, [%rd18];
	mul.f32 	%f400, %f40, %f399;
	sub.f32 	%f401, %f398, %f400;
	fma.rn.f32 	%f430, %f401, %f401, %f430;
	@%p48 bra 	$L__BB0_46;
	setp.eq.s32 	%p49, %r6, 2;
	ld.local.f32 	%f402, [%rd17+4];
	ld.local.f32 	%f403, [%rd18+4];
	mul.f32 	%f404, %f40, %f403;
	sub.f32 	%f405, %f402, %f404;
	fma.rn.f32 	%f430, %f405, %f405, %f430;
	@%p49 bra 	$L__BB0_46;
	ld.local.f32 	%f406, [%rd17+8];
	ld.local.f32 	%f407, [%rd18+8];
	mul.f32 	%f408, %f40, %f407;
	sub.f32 	%f409, %f406, %f408;
	fma.rn.f32 	%f430, %f409, %f409, %f430;
$L__BB0_46:
	ld.param.u64 	%rd151, [_Z14prune_discreteiiiiPfPiS0_S__param_7];
	sqrt.rn.f32 	%f410, %f421;
	cvta.to.global.u64 	%rd143, %rd151;
	mul.wide.u32 	%rd144, %r42, 4;
	add.s64 	%rd145, %rd143, %rd144;
	ld.global.f32 	%f411, [%rd145];
	mul.f32 	%f412, %f410, %f411;
	sqrt.rn.f32 	%f413, %f430;
	setp.lt.f32 	%p50, %f413, %f412;
	@%p50 bra 	$L__BB0_47;
	bra.uni 	$L__BB0_48;
$L__BB0_47:
	mul.wide.s32 	%rd146, %r15, 4;
	add.s64 	%rd147, %rd2, %rd146;
	mov.b32 	%r110, -1;
	st.global.u32 	[%rd147], %r110;
	bra.uni 	$L__BB0_19;
$L__BB0_48:
	add.s32 	%r118, %r118, 1;
	setp.eq.s32 	%p51, %r118, %r69;
	@%p51 bra 	$L__BB0_19;
	bra.uni 	$L__BB0_21;
$L__BB0_49:
	setp.ge.s32 	%p19, %r1, %r69;
	mov.u32 	%r128, %r1;
	@%p19 bra 	$L__BB0_50;
	bra.uni 	$L__BB0_51;
$L__BB0_50:
	add.s32 	%r127, %r127, %r4;
	setp.lt.s32 	%p21, %r127, %r71;
	@%p21 bra 	$L__BB0_49;
	bra.uni 	$L__BB0_74;
$L__BB0_51:
	mad.lo.s32 	%r89, %r128, %r71, %r127;
	mul.wide.s32 	%rd69, %r89, 4;
	add.s64 	%rd70, %rd2, %rd69;
	mov.b32 	%r90, -1;
	st.global.u32 	[%rd70], %r90;
	add.s32 	%r128, %r128, %r2;
	setp.lt.s32 	%p20, %r128, %r69;
	@%p20 bra 	$L__BB0_51;
	bra.uni 	$L__BB0_50;
$L__BB0_52:
	setp.gt.s32 	%p3, %r70, 0;
	@%p3 bra 	$L__BB0_53;
	bra.uni 	$L__BB0_70;
$L__BB0_53:
	add.s32 	%r47, %r70, -1;
	and.b32  	%r48, %r70, 7;
	add.s32 	%r49, %r48, -1;
	and.b32  	%r50, %r70, 3;
	and.b32  	%r51, %r70, 2147483640;
	and.b32  	%r52, %r70, 1;
$L__BB0_54:
	setp.ge.s32 	%p7, %r1, %r69;
	mov.u32 	%r130, %r1;
	@%p7 bra 	$L__BB0_55;
	bra.uni 	$L__BB0_56;
$L__BB0_55:
	add.s32 	%r127, %r127, %r4;
	setp.lt.s32 	%p17, %r127, %r71;
	@%p17 bra 	$L__BB0_54;
	bra.uni 	$L__BB0_74;
$L__BB0_56:
	setp.lt.u32 	%p8, %r47, 7;
	mul.lo.s32 	%r84, %r130, %r70;
	cvt.s64.s32 	%rd19, %r84;
	mad.lo.s32 	%r56, %r130, %r71, %r127;
	mul.wide.s32 	%rd29, %r56, 4;
	add.s64 	%rd30, %rd3, %rd29;
	ld.global.u32 	%r85, [%rd30];
	mul.lo.s32 	%r86, %r85, %r70;
	cvt.s64.s32 	%rd20, %r86;
	mov.b32 	%r133, 0;
	mov.f32 	%f445, 0f00000000;
	@%p8 bra 	$L__BB0_59;
	mov.b32 	%r131, 0;
	mov.f32 	%f445, 0f00000000;
$L__BB0_58:
	.pragma "nounroll";
	cvt.u64.u32 	%rd31, %r131;
	add.s64 	%rd32, %rd19, %rd31;
	shl.b64 	%rd33, %rd32, 2;
	add.s64 	%rd34, %rd1, %rd33;
	ld.global.f32 	%f57, [%rd34];
	add.s64 	%rd35, %rd31, %rd20;
	shl.b64 	%rd36, %rd35, 2;
	add.s64 	%rd37, %rd1, %rd36;
	ld.global.f32 	%f58, [%rd37];
	sub.f32 	%f59, %f57, %f58;
	mul.wide.u32 	%rd38, %r131, 4;
	add.s64 	%rd39, %rd4, %rd38;
	fma.rn.f32 	%f60, %f59, %f59, %f445;
	ld.global.f32 	%f61, [%rd34+4];
	ld.global.f32 	%f62, [%rd37+4];
	sub.f32 	%f63, %f61, %f62;
	st.local.v2.f32 	[%rd39], {%f59, %f63};
	fma.rn.f32 	%f64, %f63, %f63, %f60;
	ld.global.f32 	%f65, [%rd34+8];
	ld.global.f32 	%f66, [%rd37+8];
	sub.f32 	%f67, %f65, %f66;
	fma.rn.f32 	%f68, %f67, %f67, %f64;
	ld.global.f32 	%f69, [%rd34+12];
	ld.global.f32 	%f70, [%rd37+12];
	sub.f32 	%f71, %f69, %f70;
	st.local.v2.f32 	[%rd39+8], {%f67, %f71};
	fma.rn.f32 	%f72, %f71, %f71, %f68;
	ld.global.f32 	%f73, [%rd34+16];
	ld.global.f32 	%f74, [%rd37+16];
	sub.f32 	%f75, %f73, %f74;
	fma.rn.f32 	%f76, %f75, %f75, %f72;
	ld.global.f32 	%f77, [%rd34+20];
	ld.global.f32 	%f78, [%rd37+20];
	sub.f32 	%f79, %f77, %f78;
	st.local.v2.f32 	[%rd39+16], {%f75, %f79};
	fma.rn.f32 	%f80, %f79, %f79, %f76;
	ld.global.f32 	%f81, [%rd34+24];
	ld.global.f32 	%f82, [%rd37+24];
	sub.f32 	%f83, %f81, %f82;
	fma.rn.f32 	%f84, %f83, %f83, %f80;
	ld.global.f32 	%f85, [%rd34+28];
	ld.global.f32 	%f86, [%rd37+28];
	sub.f32 	%f87, %f85, %f86;
	st.local.v2.f32 	[%rd39+24], {%f83, %f87};
	fma.rn.f32 	%f445, %f87, %f87, %f84;
	add.s32 	%r131, %r131, 8;
	setp.eq.s32 	%p9, %r131, %r51;
	mov.u32 	%r133, %r51;
	@%p9 bra 	$L__BB0_59;
	bra.uni 	$L__BB0_58;
$L__BB0_59:
	setp.eq.s32 	%p10, %r48, 0;
	@%p10 bra 	$L__BB0_67;
	setp.lt.u32 	%p11, %r49, 3;
	@%p11 bra 	$L__BB0_62;
	cvt.u64.u32 	%rd40, %r133;
	add.s64 	%rd41, %rd19, %rd40;
	shl.b64 	%rd42, %rd41, 2;
	add.s64 	%rd43, %rd1, %rd42;
	ld.global.f32 	%f89, [%rd43];
	add.s64 	%rd44, %rd40, %rd20;
	shl.b64 	%rd45, %rd44, 2;
	add.s64 	%rd46, %rd1, %rd45;
	ld.global.f32 	%f90, [%rd46];
	sub.f32 	%f91, %f89, %f90;
	mul.wide.u32 	%rd47, %r133, 4;
	add.s64 	%rd48, %rd4, %rd47;
	st.local.f32 	[%rd48], %f91;
	fma.rn.f32 	%f92, %f91, %f91, %f445;
	ld.global.f32 	%f93, [%rd43+4];
	ld.global.f32 	%f94, [%rd46+4];
	sub.f32 	%f95, %f93, %f94;
	st.local.f32 	[%rd48+4], %f95;
	fma.rn.f32 	%f96, %f95, %f95, %f92;
	ld.global.f32 	%f97, [%rd43+8];
	ld.global.f32 	%f98, [%rd46+8];
	sub.f32 	%f99, %f97, %f98;
	st.local.f32 	[%rd48+8], %f99;
	fma.rn.f32 	%f100, %f99, %f99, %f96;
	ld.global.f32 	%f101, [%rd43+12];
	ld.global.f32 	%f102, [%rd46+12];
	sub.f32 	%f103, %f101, %f102;
	st.local.f32 	[%rd48+12], %f103;
	fma.rn.f32 	%f445, %f103, %f103, %f100;
	add.s32 	%r133, %r133, 4;
$L__BB0_62:
	setp.eq.s32 	%p12, %r50, 0;
	@%p12 bra 	$L__BB0_67;
	setp.eq.s32 	%p13, %r50, 1;
	@%p13 bra 	$L__BB0_65;
	cvt.u64.u32 	%rd49, %r133;
	add.s64 	%rd50, %rd19, %rd49;
	shl.b64 	%rd51, %rd50, 2;
	add.s64 	%rd52, %rd1, %rd51;
	ld.global.f32 	%f105, [%rd52];
	add.s64 	%rd53, %rd49, %rd20;
	shl.b64 	%rd54, %rd53, 2;
	add.s64 	%rd55, %rd1, %rd54;
	ld.global.f32 	%f106, [%rd55];
	sub.f32 	%f107, %f105, %f106;
	mul.wide.u32 	%rd56, %r133, 4;
	add.s64 	%rd57, %rd4, %rd56;
	st.local.f32 	[%rd57], %f107;
	fma.rn.f32 	%f108, %f107, %f107, %f445;
	ld.global.f32 	%f109, [%rd52+4];
	ld.global.f32 	%f110, [%rd55+4];
	sub.f32 	%f111, %f109, %f110;
	st.local.f32 	[%rd57+4], %f111;
	fma.rn.f32 	%f445, %f111, %f111, %f108;
	add.s32 	%r133, %r133, 2;
$L__BB0_65:
	setp.eq.s32 	%p14, %r52, 0;
	@%p14 bra 	$L__BB0_67;
	cvt.u64.u32 	%rd58, %r133;
	add.s64 	%rd59, %rd19, %rd58;
	shl.b64 	%rd60, %rd59, 2;
	add.s64 	%rd61, %rd1, %rd60;
	ld.global.f32 	%f112, [%rd61];
	add.s64 	%rd62, %rd58, %rd20;
	shl.b64 	%rd63, %rd62, 2;
	add.s64 	%rd64, %rd1, %rd63;
	ld.global.f32 	%f113, [%rd64];
	sub.f32 	%f114, %f112, %f113;
	mul.wide.u32 	%rd65, %r133, 4;
	add.s64 	%rd66, %rd4, %rd65;
	st.local.f32 	[%rd66], %f114;
	fma.rn.f32 	%f445, %f114, %f114, %f445;
$L__BB0_67:
	setp.eq.f32 	%p15, %f445, 0f00000000;
	@%p15 bra 	$L__BB0_68;
	bra.uni 	$L__BB0_69;
$L__BB0_68:
	add.s64 	%rd68, %rd2, %rd29;
	mov.b32 	%r88, -1;
	st.global.u32 	[%rd68], %r88;
$L__BB0_69:
	add.s32 	%r130, %r130, %r2;
	setp.lt.s32 	%p16, %r130, %r69;
	@%p16 bra 	$L__BB0_56;
	bra.uni 	$L__BB0_55;
$L__BB0_70:
	setp.ge.s32 	%p4, %r1, %r69;
	@%p4 bra 	$L__BB0_73;
	mov.u32 	%r136, %r1;
$L__BB0_72:
	mad.lo.s32 	%r81, %r136, %r71, %r127;
	mul.wide.s32 	%rd27, %r81, 4;
	add.s64 	%rd28, %rd2, %rd27;
	mov.b32 	%r82, -1;
	st.global.u32 	[%rd28], %r82;
	add.s32 	%r136, %r136, %r2;
	setp.lt.s32 	%p5, %r136, %r69;
	@%p5 bra 	$L__BB0_72;
$L__BB0_73:
	add.s32 	%r127, %r127, %r4;
	setp.lt.s32 	%p6, %r127, %r71;
	@%p6 bra 	$L__BB0_70;
$L__BB0_74:
	ret;

}
	// .globl	_Z5pruneiiiiPfPiS0_ff
.visible .entry _Z5pruneiiiiPfPiS0_ff(
	.param .u32 _Z5pruneiiiiPfPiS0_ff_param_0,
	.param .u32 _Z5pruneiiiiPfPiS0_ff_param_1,
	.param .u32 _Z5pruneiiiiPfPiS0_ff_param_2,
	.param .u32 _Z5pruneiiiiPfPiS0_ff_param_3,
	.param .u64 .ptr .align 1 _Z5pruneiiiiPfPiS0_ff_param_4,
	.param .u64 .ptr .align 1 _Z5pruneiiiiPfPiS0_ff_param_5,
	.param .u64 .ptr .align 1 _Z5pruneiiiiPfPiS0_ff_param_6,
	.param .f32 _Z5pruneiiiiPfPiS0_ff_param_7,
	.param .f32 _Z5pruneiiiiPfPiS0_ff_param_8
)
{
	.local .align 8 .b8 	__local_depot1[16];
	.reg .b64 	%SP;
	.reg .b64 	%SPL;
	.reg .pred 	%p<156>;
	.reg .b32 	%r<191>;
	.reg .b32 	%f<806>;
	.reg .b64 	%rd<147>;
	.reg .b64 	%fd<5>;

	mov.u64 	%SPL, __local_depot1;
	ld.param.u32 	%r63, [_Z5pruneiiiiPfPiS0_ff_param_0];
	ld.param.u32 	%r64, [_Z5pruneiiiiPfPiS0_ff_param_1];
	ld.param.u32 	%r65, [_Z5pruneiiiiPfPiS0_ff_param_2];
	ld.param.u64 	%rd23, [_Z5pruneiiiiPfPiS0_ff_param_4];
	ld.param.u64 	%rd22, [_Z5pruneiiiiPfPiS0_ff_param_5];
	ld.param.u64 	%rd24, [_Z5pruneiiiiPfPiS0_ff_param_6];
	ld.param.f32 	%f90, [_Z5pruneiiiiPfPiS0_ff_param_7];
	ld.param.f32 	%f91, [_Z5pruneiiiiPfPiS0_ff_param_8];
	cvta.to.global.u64 	%rd1, %rd23;
	cvta.to.global.u64 	%rd2, %rd24;
	cvta.to.global.u64 	%rd3, %rd22;
	add.u64 	%rd4, %SPL, 0;
	add.u64 	%rd5, %SPL, 8;
	mov.u32 	%r66, %ctaid.x;
	mov.u32 	%r67, %ntid.x;
	mov.u32 	%r68, %tid.x;
	mad.lo.s32 	%r1, %r66, %r67, %r68;
	mov.u32 	%r69, %nctaid.x;
	mul.lo.s32 	%r2, %r67, %r69;
	mov.u32 	%r70, %ctaid.y;
	mov.u32 	%r71, %ntid.y;
	mov.u32 	%r72, %tid.y;
	mad.lo.s32 	%r168, %r70, %r71, %r72;
	mov.u32 	%r73, %nctaid.y;
	mul.lo.s32 	%r4, %r71, %r73;
	mov.f32 	%f92, 0f00000000;
	st.local.v2.f32 	[%rd4], {%f92, %f92};
	st.local.v2.f32 	[%rd5], {%f92, %f92};
	setp.ge.s32 	%p1, %r168, %r65;
	@%p1 bra 	$L__BB1_97;
	setp.lt.s32 	%p2, %r63, 1;
	rcp.rn.f32 	%f1, %f91;
	mul.f32 	%f93, %f90, 0f3F000000;
	cvt.rzi.f32.f32 	%f94, %f93;
	add.f32 	%f95, %f94, %f94;
	sub.f32 	%f96, %f90, %f95;
	abs.f32 	%f2, %f96;
	abs.f32 	%f3, %f90;
	cvt.rmi.f32.f32 	%f4, %f90;
	rcp.rn.f32 	%f5, %f90;
	mul.f32 	%f97, %f5, 0f3F000000;
	cvt.rzi.f32.f32 	%f98, %f97;
	add.f32 	%f99, %f98, %f98;
	sub.f32 	%f100, %f5, %f99;
	abs.f32 	%f6, %f100;
	abs.f32 	%f7, %f5;
	cvt.rmi.f32.f32 	%f8, %f5;
	@%p2 bra 	$L__BB1_75;
	setp.neu.f32 	%p18, %f2, 0f3F800000;
	abs.f32 	%f162, %f1;
	setp.lt.f32 	%p19, %f162, 0f00800000;
	mul.f32 	%f164, %f162, 0f4B800000;
	selp.f32 	%f165, %f164, %f162, %p19;
	mov.b32 	%r82, %f165;
	add.s32 	%r83, %r82, -1060439283;
	and.b32  	%r84, %r83, -8388608;
	sub.s32 	%r85, %r82, %r84;
	mov.b32 	%f166, %r85;
	cvt.rn.f32.s32 	%f167, %r84;
	selp.f32 	%f168, 0fC1C00000, 0f00000000, %p19;
	fma.rn.f32 	%f169, %f167, 0f34000000, %f168;
	add.f32 	%f170, %f166, 0fBF800000;
	add.f32 	%f171, %f166, 0f3F800000;
	rcp.approx.ftz.f32 	%f172, %f171;
	add.f32 	%f173, %f170, %f170;
	mul.f32 	%f174, %f173, %f172;
	mul.f32 	%f175, %f174, %f174;
	neg.f32 	%f176, %f174;
	sub.f32 	%f177, %f170, %f174;
	add.f32 	%f178, %f177, %f177;
	fma.rn.f32 	%f179, %f176, %f170, %f178;
	mul.rn.f32 	%f180, %f172, %f179;
	fma.rn.f32 	%f181, %f175, 0f3A2C32E4, 0f3B52E7DB;
	fma.rn.f32 	%f182, %f181, %f175, 0f3C93BB73;
	fma.rn.f32 	%f183, %f182, %f175, 0f3DF6384F;
	mul.rn.f32 	%f184, %f183, %f175;
	fma.rn.f32 	%f185, %f174, 0f3FB8AA3B, %f169;
	mul.f32 	%f186, %f184, 0f40400000;
	sub.f32 	%f187, %f169, %f185;
	fma.rn.f32 	%f188, %f174, 0f3FB8AA3B, %f187;
	fma.rn.f32 	%f189, %f180, 0f3FB8AA3B, %f188;
	fma.rn.f32 	%f190, %f174, 0f32A55E34, %f189;
	fma.rn.f32 	%f191, %f186, %f180, %f190;
	fma.rn.f32 	%f192, %f184, %f174, %f191;
	add.rn.f32 	%f193, %f185, %f192;
	mul.rn.f32 	%f194, %f193, %f90;
	cvt.rni.f32.f32 	%f195, %f194;
	sub.f32 	%f196, %f194, %f195;
	neg.f32 	%f197, %f194;
	fma.rn.f32 	%f198, %f193, %f90, %f197;
	neg.f32 	%f199, %f185;
	add.rn.f32 	%f200, %f193, %f199;
	neg.f32 	%f201, %f200;
	add.rn.f32 	%f202, %f192, %f201;
	fma.rn.f32 	%f203, %f202, %f90, %f198;
	add.f32 	%f204, %f196, %f203;
	setp.gt.f32 	%p20, %f195, 0f00000000;
	selp.b32 	%r86, 0, -2097152000, %p20;
	setp.lt.f32 	%p21, %f194, 0f00000000;
	selp.f32 	%f205, 0f00000000, 0f7F800000, %p21;
	abs.f32 	%f206, %f194;
	setp.gt.f32 	%p22, %f206, 0f43180000;
	cvt.rzi.s32.f32 	%r87, %f195;
	shl.b32 	%r88, %r87, 23;
	sub.s32 	%r89, %r88, %r86;
	mov.b32 	%f207, %r89;
	add.s32 	%r90, %r86, 2130706432;
	mov.b32 	%f208, %r90;
	fma.rn.f32 	%f209, %f204, 0f391FCB8E, 0f3AAF85ED;
	fma.rn.f32 	%f210, %f209, %f204, 0f3C1D9856;
	fma.rn.f32 	%f211, %f210, %f204, 0f3D6357BB;
	fma.rn.f32 	%f212, %f211, %f204, 0f3E75FDEC;
	fma.rn.f32 	%f213, %f212, %f204, 0f3F317218;
	fma.rn.f32 	%f214, %f213, %f204, 0f3F800000;
	mul.f32 	%f215, %f214, %f208;
	mul.f32 	%f216, %f215, %f207;
	selp.f32 	%f217, %f205, %f216, %p22;
	setp.eq.f32 	%p23, %f90, 0f00000000;
	setp.eq.f32 	%p24, %f1, 0f3F800000;
	or.pred  	%p25, %p23, %p24;
	add.f32 	%f218, %f1, %f1;
	mov.b32 	%r91, %f218;
	xor.b32  	%r92, %r91, 2139095040;
	setp.lt.f32 	%p26, %f90, 0f00000000;
	selp.b32 	%r93, %r92, %r91, %p26;
	setp.lt.f32 	%p27, %f5, 0f00000000;
	setp.neu.f32 	%p28, %f5, %f8;
	setp.neu.f32 	%p29, %f6, 0f3F800000;
	setp.nan.f32 	%p30, %f3, %f3;
	and.b32  	%r94, %r93, 2147483647;
	selp.b32 	%r95, %r94, %r93, %p18;
	mov.b32 	%f219, %r95;
	setp.geu.f32 	%p31, %f1, 0f00000000;
	setp.eq.f32 	%p32, %f162, 0f7F800000;
	setp.eq.f32 	%p33, %f1, 0f00000000;
	setp.nan.f32 	%p34, %f162, %f162;
	add.s32 	%r5, %r64, -1;
	and.b32  	%r6, %r64, 7;
	and.b32  	%r7, %r64, 3;
	and.b32  	%r8, %r64, 15;
	and.b32  	%r9, %r64, 2147483640;
	and.b32  	%r10, %r64, 1;
	and.b32  	%r11, %r64, 2147483632;
	or.pred  	%p35, %p25, %p34;
	or.pred  	%p36, %p35, %p30;
	add.rn.f32 	%f220, %f1, %f90;
	selp.f32 	%f221, 0f3F800000, %f220, %p25;
	selp.f32 	%f222, %f221, %f219, %p36;
	setp.neu.f32 	%p37, %f90, %f4;
	neg.f32 	%f223, %f217;
	selp.f32 	%f224, %f217, %f223, %p18;
	selp.f32 	%f225, 0f7FFFFFFF, %f224, %p37;
	selp.f32 	%f226, %f217, %f225, %p31;
	setp.eq.f32 	%p38, %f3, 0f7F800000;
	setp.eq.f32 	%p39, %f1, 0fBF800000;
	selp.f32 	%f227, 0f3F800000, %f226, %p38;
	selp.f32 	%f228, %f227, %f226, %p39;
	selp.f32 	%f229, %f222, %f228, %p32;
	selp.f32 	%f230, %f222, %f229, %p36;
	selp.f32 	%f231, %f222, %f230, %p33;
	add.f32 	%f9, %f231, 0fBF800000;
	abs.f32 	%f10, %f9;
	setp.lt.f32 	%p40, %f10, 0f00800000;
	mul.f32 	%f232, %f10, 0f4B800000;
	selp.f32 	%f233, %f232, %f10, %p40;
	selp.f32 	%f234, 0fC1C00000, 0f00000000, %p40;
	mov.b32 	%r96, %f233;
	add.s32 	%r97, %r96, -1060439283;
	and.b32  	%r98, %r97, -8388608;
	sub.s32 	%r99, %r96, %r98;
	mov.b32 	%f235, %r99;
	cvt.rn.f32.s32 	%f236, %r98;
	fma.rn.f32 	%f237, %f236, 0f34000000, %f234;
	add.f32 	%f238, %f235, 0fBF800000;
	add.f32 	%f239, %f235, 0f3F800000;
	rcp.approx.ftz.f32 	%f240, %f239;
	add.f32 	%f241, %f238, %f238;
	mul.f32 	%f242, %f241, %f240;
	mul.f32 	%f243, %f242, %f242;
	sub.f32 	%f244, %f238, %f242;
	add.f32 	%f245, %f244, %f244;
	neg.f32 	%f246, %f242;
	fma.rn.f32 	%f247, %f246, %f238, %f245;
	mul.rn.f32 	%f248, %f240, %f247;
	fma.rn.f32 	%f249, %f243, 0f3A2C32E4, 0f3B52E7DB;
	fma.rn.f32 	%f250, %f249, %f243, 0f3C93BB73;
	fma.rn.f32 	%f251, %f250, %f243, 0f3DF6384F;
	mul.rn.f32 	%f252, %f251, %f243;
	fma.rn.f32 	%f253, %f242, 0f3FB8AA3B, %f237;
	sub.f32 	%f254, %f237, %f253;
	fma.rn.f32 	%f255, %f242, 0f3FB8AA3B, %f254;
	fma.rn.f32 	%f256, %f248, 0f3FB8AA3B, %f255;
	fma.rn.f32 	%f257, %f242, 0f32A55E34, %f256;
	mul.f32 	%f258, %f252, 0f40400000;
	fma.rn.f32 	%f259, %f258, %f248, %f257;
	fma.rn.f32 	%f260, %f252, %f242, %f259;
	add.rn.f32 	%f261, %f253, %f260;
	neg.f32 	%f262, %f253;
	add.rn.f32 	%f263, %f261, %f262;
	neg.f32 	%f264, %f263;
	add.rn.f32 	%f265, %f260, %f264;
	mul.rn.f32 	%f266, %f261, %f5;
	neg.f32 	%f267, %f266;
	fma.rn.f32 	%f268, %f261, %f5, %f267;
	fma.rn.f32 	%f269, %f265, %f5, %f268;
	cvt.rni.f32.f32 	%f270, %f266;
	sub.f32 	%f271, %f266, %f270;
	add.f32 	%f272, %f271, %f269;
	fma.rn.f32 	%f273, %f272, 0f391FCB8E, 0f3AAF85ED;
	fma.rn.f32 	%f274, %f273, %f272, 0f3C1D9856;
	fma.rn.f32 	%f275, %f274, %f272, 0f3D6357BB;
	fma.rn.f32 	%f276, %f275, %f272, 0f3E75FDEC;
	fma.rn.f32 	%f277, %f276, %f272, 0f3F317218;
	fma.rn.f32 	%f278, %f277, %f272, 0f3F800000;
	cvt.rzi.s32.f32 	%r100, %f270;
	setp.gt.f32 	%p41, %f270, 0f00000000;
	selp.b32 	%r101, 0, -2097152000, %p41;
	add.s32 	%r102, %r101, 2130706432;
	mov.b32 	%f279, %r102;
	mul.f32 	%f280, %f278, %f279;
	shl.b32 	%r103, %r100, 23;
	sub.s32 	%r104, %r103, %r101;
	mov.b32 	%f281, %r104;
	mul.f32 	%f282, %f280, %f281;
	abs.f32 	%f283, %f266;
	setp.gt.f32 	%p42, %f283, 0f43180000;
	setp.lt.f32 	%p43, %f266, 0f00000000;
	selp.f32 	%f284, 0f00000000, 0f7F800000, %p43;
	selp.f32 	%f11, %f284, %f282, %p42;
	neg.f32 	%f285, %f11;
	selp.f32 	%f286, %f11, %f285, %p29;
	selp.f32 	%f12, 0f7FFFFFFF, %f286, %p28;
	add.f32 	%f287, %f9, %f9;
	mov.b32 	%r105, %f287;
	xor.b32  	%r106, %r105, 2139095040;
	selp.b32 	%r107, %r106, %r105, %p27;
	and.b32  	%r108, %r107, 2147483647;
	selp.b32 	%r109, %r108, %r107, %p29;
	mov.b32 	%f13, %r109;
	mov.f32 	%f288, 0f3F800000;
	sub.f32 	%f14, %f288, %f91;
$L__BB1_3:
	setp.ge.s32 	%p44, %r1, %r63;
	mov.u32 	%r169, %r1;
	@%p44 bra 	$L__BB1_4;
	bra.uni 	$L__BB1_39;
$L__BB1_4:
	add.s32 	%r168, %r168, %r4;
	setp.lt.s32 	%p155, %r168, %r65;
	@%p155 bra 	$L__BB1_3;
	bra.uni 	$L__BB1_97;
$L__BB1_5:
	setp.eq.f32 	%p53, %f772, 0f00000000;
	@%p53 bra 	$L__BB1_37;
	mov.b32 	%r171, 0;
$L__BB1_7:
	setp.gt.s32 	%p54, %r64, 0;
	mul.lo.s32 	%r116, %r171, %r64;
	cvt.s64.s32 	%rd14, %r116;
	mov.f32 	%f774, 0f00000000;
	@%p54 bra 	$L__BB1_55;
$L__BB1_8:
	div.rn.f32 	%f21, %f774, %f772;
	setp.leu.f32 	%p62, %f21, 0f00000000;
	setp.geu.f32 	%p63, %f21, 0f3F800000;
	or.pred  	%p64, %p62, %p63;
	@%p64 bra 	$L__BB1_35;
	mov.f32 	%f776, 0f00000000;
	@%p54 bra 	$L__BB1_42;
$L__BB1_10:
	setp.geu.f32 	%p75, %f9, 0f00000000;
	setp.eq.f32 	%p76, %f10, 0f7F800000;
	setp.eq.f32 	%p77, %f9, 0f00000000;
	setp.nan.f32 	%p78, %f10, %f10;
	setp.nan.f32 	%p79, %f7, %f7;
	setp.eq.f32 	%p80, %f90, 0f00000000;
	setp.gtu.f32 	%p81, %f91, 0f3F800000;
	setp.eq.f32 	%p82, %f5, 0f00000000;
	setp.eq.f32 	%p83, %f9, 0f3F800000;
	or.pred  	%p84, %p82, %p83;
	or.pred  	%p85, %p81, %p84;
	or.pred  	%p86, %p85, %p78;
	or.pred  	%p87, %p86, %p79;
	add.rn.f32 	%f584, %f9, %f5;
	selp.f32 	%f585, 0f3F800000, %f584, %p84;
	selp.f32 	%f586, 0f00000000, %f585, %p81;
	selp.f32 	%f587, %f586, %f13, %p87;
	selp.f32 	%f588, %f11, %f12, %p75;
	setp.eq.f32 	%p88, %f9, 0fBF800000;
	setp.eq.f32 	%p89, %f7, 0f7F800000;
	selp.f32 	%f589, 0f3F800000, %f588, %p89;
	selp.f32 	%f590, %f589, %f588, %p88;
	selp.f32 	%f25, %f14, 0f00000000, %p81;
	selp.f32 	%f591, %f587, %f590, %p76;
	selp.f32 	%f592, %f587, %f591, %p77;
	selp.f32 	%f26, %f587, %f592, %p87;
	selp.f32 	%f27, %f91, %f1, %p81;
	fma.rn.f32 	%f28, %f21, 0f40000000, 0fBF800000;
	abs.f32 	%f29, %f27;
	setp.lt.f32 	%p90, %f29, 0f00800000;
	mul.f32 	%f593, %f29, 0f4B800000;
	selp.f32 	%f594, %f593, %f29, %p90;
	selp.f32 	%f595, 0fC1C00000, 0f00000000, %p90;
	mov.b32 	%r124, %f594;
	add.s32 	%r125, %r124, -1060439283;
	and.b32  	%r126, %r125, -8388608;
	sub.s32 	%r127, %r124, %r126;
	mov.b32 	%f596, %r127;
	cvt.rn.f32.s32 	%f597, %r126;
	fma.rn.f32 	%f598, %f597, 0f34000000, %f595;
	add.f32 	%f599, %f596, 0fBF800000;
	add.f32 	%f600, %f596, 0f3F800000;
	rcp.approx.ftz.f32 	%f601, %f600;
	add.f32 	%f602, %f599, %f599;
	mul.f32 	%f603, %f602, %f601;
	mul.f32 	%f604, %f603, %f603;
	sub.f32 	%f605, %f599, %f603;
	add.f32 	%f606, %f605, %f605;
	neg.f32 	%f607, %f603;
	fma.rn.f32 	%f608, %f607, %f599, %f606;
	mul.rn.f32 	%f609, %f601, %f608;
	fma.rn.f32 	%f610, %f604, 0f3A2C32E4, 0f3B52E7DB;
	fma.rn.f32 	%f611, %f610, %f604, 0f3C93BB73;
	fma.rn.f32 	%f612, %f611, %f604, 0f3DF6384F;
	mul.rn.f32 	%f613, %f612, %f604;
	fma.rn.f32 	%f614, %f603, 0f3FB8AA3B, %f598;
	sub.f32 	%f615, %f598, %f614;
	fma.rn.f32 	%f616, %f603, 0f3FB8AA3B, %f615;
	fma.rn.f32 	%f617, %f609, 0f3FB8AA3B, %f616;
	fma.rn.f32 	%f618, %f603, 0f32A55E34, %f617;
	mul.f32 	%f619, %f613, 0f40400000;
	fma.rn.f32 	%f620, %f619, %f609, %f618;
	fma.rn.f32 	%f621, %f613, %f603, %f620;
	add.rn.f32 	%f622, %f614, %f621;
	neg.f32 	%f623, %f614;
	add.rn.f32 	%f624, %f622, %f623;
	neg.f32 	%f625, %f624;
	add.rn.f32 	%f626, %f621, %f625;
	mul.rn.f32 	%f627, %f622, %f90;
	neg.f32 	%f628, %f627;
	fma.rn.f32 	%f629, %f622, %f90, %f628;
	fma.rn.f32 	%f630, %f626, %f90, %f629;
	cvt.rni.f32.f32 	%f631, %f627;
	sub.f32 	%f632, %f627, %f631;
	add.f32 	%f633, %f632, %f630;
	fma.rn.f32 	%f634, %f633, 0f391FCB8E, 0f3AAF85ED;
	fma.rn.f32 	%f635, %f634, %f633, 0f3C1D9856;
	fma.rn.f32 	%f636, %f635, %f633, 0f3D6357BB;
	fma.rn.f32 	%f637, %f636, %f633, 0f3E75FDEC;
	fma.rn.f32 	%f638, %f637, %f633, 0f3F317218;
	fma.rn.f32 	%f639, %f638, %f633, 0f3F800000;
	cvt.rzi.s32.f32 	%r128, %f631;
	setp.gt.f32 	%p91, %f631, 0f00000000;
	selp.b32 	%r129, 0, -2097152000, %p91;
	add.s32 	%r130, %r129, 2130706432;
	mov.b32 	%f640, %r130;
	mul.f32 	%f641, %f639, %f640;
	shl.b32 	%r131, %r128, 23;
	sub.s32 	%r132, %r131, %r129;
	mov.b32 	%f642, %r132;
	mul.f32 	%f643, %f641, %f642;
	abs.f32 	%f644, %f627;
	setp.gt.f32 	%p92, %f644, 0f43180000;
	setp.lt.f32 	%p93, %f627, 0f00000000;
	selp.f32 	%f645, 0f00000000, 0f7F800000, %p93;
	selp.f32 	%f30, %f645, %f643, %p92;
	setp.eq.f32 	%p94, %f27, 0f3F800000;
	or.pred  	%p95, %p80, %p94;
	mov.f32 	%f777, 0f3F800000;
	@%p95 bra 	$L__BB1_18;
	setp.nan.f32 	%p96, %f3, %f3;
	setp.nan.f32 	%p97, %f29, %f29;
	or.pred  	%p98, %p97, %p96;
	@%p98 bra 	$L__BB1_17;
	setp.eq.f32 	%p99, %f27, 0f00000000;
	setp.eq.f32 	%p100, %f29, 0f7F800000;
	or.pred  	%p101, %p99, %p100;
	@%p101 bra 	$L__BB1_16;
	setp.eq.f32 	%p102, %f3, 0f7F800000;
	setp.eq.f32 	%p103, %f27, 0fBF800000;
	and.pred  	%p104, %p103, %p102;
	@%p104 bra 	$L__BB1_18;
	setp.geu.f32 	%p105, %f27, 0f00000000;
	mov.f32 	%f777, %f30;
	@%p105 bra 	$L__BB1_18;
	setp.neu.f32 	%p106, %f90, %f4;
	setp.neu.f32 	%p107, %f2, 0f3F800000;
	neg.f32 	%f647, %f30;
	selp.f32 	%f648, %f30, %f647, %p107;
	selp.f32 	%f777, 0f7FFFFFFF, %f648, %p106;
	bra.uni 	$L__BB1_18;
$L__BB1_16:
	setp.lt.f32 	%p108, %f90, 0f00000000;
	setp.neu.f32 	%p109, %f2, 0f3F800000;
	add.f32 	%f649, %f27, %f27;
	mov.b32 	%r133, %f649;
	xor.b32  	%r134, %r133, 2139095040;
	selp.b32 	%r135, %r134, %r133, %p108;
	and.b32  	%r136, %r135, 2147483647;
	selp.b32 	%r137, %r136, %r135, %p109;
	mov.b32 	%f777, %r137;
	bra.uni 	$L__BB1_18;
$L__BB1_17:
	add.rn.f32 	%f777, %f27, %f90;
$L__BB1_18:
	abs.f32 	%f651, %f28;
	sub.f32 	%f35, %f651, %f25;
	abs.f32 	%f36, %f35;
	setp.lt.f32 	%p111, %f36, 0f00800000;
	mul.f32 	%f652, %f36, 0f4B800000;
	selp.f32 	%f653, %f652, %f36, %p111;
	selp.f32 	%f654, 0fC1C00000, 0f00000000, %p111;
	mov.b32 	%r138, %f653;
	add.s32 	%r139, %r138, -1060439283;
	and.b32  	%r140, %r139, -8388608;
	sub.s32 	%r141, %r138, %r140;
	mov.b32 	%f655, %r141;
	cvt.rn.f32.s32 	%f656, %r140;
	fma.rn.f32 	%f657, %f656, 0f34000000, %f654;
	add.f32 	%f658, %f655, 0fBF800000;
	add.f32 	%f659, %f655, 0f3F800000;
	rcp.approx.ftz.f32 	%f660, %f659;
	add.f32 	%f661, %f658, %f658;
	mul.f32 	%f662, %f661, %f660;
	mul.f32 	%f663, %f662, %f662;
	sub.f32 	%f664, %f658, %f662;
	add.f32 	%f665, %f664, %f664;
	neg.f32 	%f666, %f662;
	fma.rn.f32 	%f667, %f666, %f658, %f665;
	mul.rn.f32 	%f668, %f660, %f667;
	fma.rn.f32 	%f669, %f663, 0f3A2C32E4, 0f3B52E7DB;
	fma.rn.f32 	%f670, %f669, %f663, 0f3C93BB73;
	fma.rn.f32 	%f671, %f670, %f663, 0f3DF6384F;
	mul.rn.f32 	%f672, %f671, %f663;
	fma.rn.f32 	%f673, %f662, 0f3FB8AA3B, %f657;
	sub.f32 	%f674, %f657, %f673;
	fma.rn.f32 	%f675, %f662, 0f3FB8AA3B, %f674;
	fma.rn.f32 	%f676, %f668, 0f3FB8AA3B, %f675;
	fma.rn.f32 	%f677, %f662, 0f32A55E34, %f676;
	mul.f32 	%f678, %f672, 0f40400000;
	fma.rn.f32 	%f679, %f678, %f668, %f677;
	fma.rn.f32 	%f680, %f672, %f662, %f679;
	add.rn.f32 	%f681, %f673, %f680;
	neg.f32 	%f682, %f673;
	add.rn.f32 	%f683, %f681, %f682;
	neg.f32 	%f684, %f683;
	add.rn.f32 	%f685, %f680, %f684;
	mul.rn.f32 	%f686, %f681, %f90;
	neg.f32 	%f687, %f686;
	fma.rn.f32 	%f688, %f681, %f90, %f687;
	fma.rn.f32 	%f689, %f685, %f90, %f688;
	cvt.rni.f32.f32 	%f690, %f686;
	sub.f32 	%f691, %f686, %f690;
	add.f32 	%f692, %f691, %f689;
	fma.rn.f32 	%f693, %f692, 0f391FCB8E, 0f3AAF85ED;
	fma.rn.f32 	%f694, %f693, %f692, 0f3C1D9856;
	fma.rn.f32 	%f695, %f694, %f692, 0f3D6357BB;
	fma.rn.f32 	%f696, %f695, %f692, 0f3E75FDEC;
	fma.rn.f32 	%f697, %f696, %f692, 0f3F317218;
	fma.rn.f32 	%f698, %f697, %f692, 0f3F800000;
	cvt.rzi.s32.f32 	%r142, %f690;
	setp.gt.f32 	%p112, %f690, 0f00000000;
	selp.b32 	%r143, 0, -2097152000, %p112;
	add.s32 	%r144, %r143, 2130706432;
	mov.b32 	%f699, %r144;
	mul.f32 	%f700, %f698, %f699;
	shl.b32 	%r145, %r142, 23;
	sub.s32 	%r146, %r145, %r143;
	mov.b32 	%f701, %r146;
	mul.f32 	%f702, %f700, %f701;
	abs.f32 	%f703, %f686;
	setp.gt.f32 	%p113, %f703, 0f43180000;
	setp.lt.f32 	%p114, %f686, 0f00000000;
	selp.f32 	%f704, 0f00000000, 0f7F800000, %p114;
	selp.f32 	%f37, %f704, %f702, %p113;
	setp.eq.f32 	%p115, %f35, 0f3F800000;
	or.pred  	%p116, %p80, %p115;
	mov.f32 	%f778, 0f3F800000;
	@%p116 bra 	$L__BB1_26;
	setp.nan.f32 	%p117, %f3, %f3;
	setp.nan.f32 	%p118, %f36, %f36;
	or.pred  	%p119, %p118, %p117;
	@%p119 bra 	$L__BB1_25;
	setp.eq.f32 	%p120, %f35, 0f00000000;
	setp.eq.f32 	%p121, %f36, 0f7F800000;
	or.pred  	%p122, %p120, %p121;
	@%p122 bra 	$L__BB1_24;
	setp.eq.f32 	%p123, %f3, 0f7F800000;
	setp.eq.f32 	%p124, %f35, 0fBF800000;
	and.pred  	%p125, %p124, %p123;
	@%p125 bra 	$L__BB1_26;
	setp.geu.f32 	%p126, %f35, 0f00000000;
	mov.f32 	%f778, %f37;
	@%p126 bra 	$L__BB1_26;
	setp.neu.f32 	%p127, %f90, %f4;
	setp.neu.f32 	%p128, %f2, 0f3F800000;
	neg.f32 	%f706, %f37;
	selp.f32 	%f707, %f37, %f706, %p128;
	selp.f32 	%f778, 0f7FFFFFFF, %f707, %p127;
	bra.uni 	$L__BB1_26;
$L__BB1_24:
	setp.lt.f32 	%p129, %f90, 0f00000000;
	setp.neu.f32 	%p130, %f2, 0f3F800000;
	add.f32 	%f708, %f35, %f35;
	mov.b32 	%r147, %f708;
	xor.b32  	%r148, %r147, 2139095040;
	selp.b32 	%r149, %r148, %r147, %p129;
	and.b32  	%r150, %r149, 2147483647;
	selp.b32 	%r151, %r150, %r149, %p130;
	mov.b32 	%f778, %r151;
	bra.uni 	$L__BB1_26;
$L__BB1_25:
	add.rn.f32 	%f778, %f35, %f90;
$L__BB1_26:
	sub.f32 	%f42, %f777, %f778;
	abs.f32 	%f43, %f42;
	setp.lt.f32 	%p132, %f43, 0f00800000;
	mul.f32 	%f710, %f43, 0f4B800000;
	selp.f32 	%f711, %f710, %f43, %p132;
	selp.f32 	%f712, 0fC1C00000, 0f00000000, %p132;
	mov.b32 	%r152, %f711;
	add.s32 	%r153, %r152, -1060439283;
	and.b32  	%r154, %r153, -8388608;
	sub.s32 	%r155, %r152, %r154;
	mov.b32 	%f713, %r155;
	cvt.rn.f32.s32 	%f714, %r154;
	fma.rn.f32 	%f715, %f714, 0f34000000, %f712;
	add.f32 	%f716, %f713, 0fBF800000;
	add.f32 	%f717, %f713, 0f3F800000;
	rcp.approx.ftz.f32 	%f718, %f717;
	add.f32 	%f719, %f716, %f716;
	mul.f32 	%f720, %f719, %f718;
	mul.f32 	%f721, %f720, %f720;
	sub.f32 	%f722, %f716, %f720;
	add.f32 	%f723, %f722, %f722;
	neg.f32 	%f724, %f720;
	fma.rn.f32 	%f725, %f724, %f716, %f723;
	mul.rn.f32 	%f726, %f718, %f725;
	fma.rn.f32 	%f727, %f721, 0f3A2C32E4, 0f3B52E7DB;
	fma.rn.f32 	%f728, %f727, %f721, 0f3C93BB73;
	fma.rn.f32 	%f729, %f728, %f721, 0f3DF6384F;
	mul.rn.f32 	%f730, %f729, %f721;
	fma.rn.f32 	%f731, %f720, 0f3FB8AA3B, %f715;
	sub.f32 	%f732, %f715, %f731;
	fma.rn.f32 	%f733, %f720, 0f3FB8AA3B, %f732;
	fma.rn.f32 	%f734, %f726, 0f3FB8AA3B, %f733;
	fma.rn.f32 	%f735, %f720, 0f32A55E34, %f734;
	mul.f32 	%f736, %f730, 0f40400000;
	fma.rn.f32 	%f737, %f736, %f726, %f735;
	fma.rn.f32 	%f738, %f730, %f720, %f737;
	add.rn.f32 	%f739, %f731, %f738;
	neg.f32 	%f740, %f731;
	add.rn.f32 	%f741, %f739, %f740;
	neg.f32 	%f742, %f741;
	add.rn.f32 	%f743, %f738, %f742;
	mul.rn.f32 	%f744, %f739, %f5;
	neg.f32 	%f745, %f744;
	fma.rn.f32 	%f746, %f739, %f5, %f745;
	fma.rn.f32 	%f747, %f743, %f5, %f746;
	cvt.rni.f32.f32 	%f748, %f744;
	sub.f32 	%f749, %f744, %f748;
	add.f32 	%f750, %f749, %f747;
	fma.rn.f32 	%f751, %f750, 0f391FCB8E, 0f3AAF85ED;
	fma.rn.f32 	%f752, %f751, %f750, 0f3C1D9856;
	fma.rn.f32 	%f753, %f752, %f750, 0f3D6357BB;
	fma.rn.f32 	%f754, %f753, %f750, 0f3E75FDEC;
	fma.rn.f32 	%f755, %f754, %f750, 0f3F317218;
	fma.rn.f32 	%f756, %f755, %f750, 0f3F800000;
	cvt.rzi.s32.f32 	%r156, %f748;
	setp.gt.f32 	%p133, %f748, 0f00000000;
	selp.b32 	%r157, 0, -2097152000, %p133;
	add.s32 	%r158, %r157, 2130706432;
	mov.b32 	%f757, %r158;
	mul.f32 	%f758, %f756, %f757;
	shl.b32 	%r159, %r156, 23;
	sub.s32 	%r160, %r159, %r157;
	mov.b32 	%f759, %r160;
	mul.f32 	%f760, %f758, %f759;
	abs.f32 	%f761, %f744;
	setp.gt.f32 	%p134, %f761, 0f43180000;
	setp.lt.f32 	%p135, %f744, 0f00000000;
	selp.f32 	%f762, 0f00000000, 0f7F800000, %p135;
	selp.f32 	%f44, %f762, %f760, %p134;
	setp.eq.f32 	%p136, %f42, 0f3F800000;
	or.pred  	%p137, %p82, %p136;
	mov.f32 	%f779, 0f3F800000;
	@%p137 bra 	$L__BB1_34;
	setp.nan.f32 	%p139, %f43, %f43;
	or.pred  	%p140, %p139, %p79;
	@%p140 bra 	$L__BB1_33;
	setp.eq.f32 	%p141, %f42, 0f00000000;
	setp.eq.f32 	%p142, %f43, 0f7F800000;
	or.pred  	%p143, %p141, %p142;
	@%p143 bra 	$L__BB1_32;
	setp.eq.f32 	%p145, %f42, 0fBF800000;
	and.pred  	%p146, %p145, %p89;
	@%p146 bra 	$L__BB1_34;
	setp.geu.f32 	%p147, %f42, 0f00000000;
	mov.f32 	%f779, %f44;
	@%p147 bra 	$L__BB1_34;
	setp.neu.f32 	%p148, %f5, %f8;
	setp.neu.f32 	%p149, %f6, 0f3F800000;
	neg.f32 	%f764, %f44;
	selp.f32 	%f765, %f44, %f764, %p149;
	selp.f32 	%f779, 0f7FFFFFFF, %f765, %p148;
	bra.uni 	$L__BB1_34;
$L__BB1_32:
	setp.lt.f32 	%p150, %f5, 0f00000000;
	setp.neu.f32 	%p151, %f6, 0f3F800000;
	add.f32 	%f766, %f42, %f42;
	mov.b32 	%r161, %f766;
	xor.b32  	%r162, %r161, 2139095040;
	selp.b32 	%r163, %r162, %r161, %p150;
	and.b32  	%r164, %r163, 2147483647;
	selp.b32 	%r165, %r164, %r163, %p151;
	mov.b32 	%f779, %r165;
	bra.uni 	$L__BB1_34;
$L__BB1_33:
	add.rn.f32 	%f779, %f42, %f5;
$L__BB1_34:
	sub.f32 	%f767, %f779, %f26;
	cvt.f64.f32 	%fd1, %f767;
	mul.f64 	%fd2, %fd1, 0d3FE0000000000000;
	sqrt.rn.f32 	%f768, %f772;
	cvt.f64.f32 	%fd3, %f768;
	mul.f64 	%fd4, %fd2, %fd3;
	cvt.rn.f32.f64 	%f769, %fd4;
	sqrt.rn.f32 	%f770, %f776;
	setp.lt.f32 	%p152, %f770, %f769;
	@%p152 bra 	$L__BB1_36;
$L__BB1_35:
	add.s32 	%r171, %r171, 1;
	setp.eq.s32 	%p153, %r171, %r63;
	@%p153 bra 	$L__BB1_38;
	bra.uni 	$L__BB1_7;
$L__BB1_36:
	mul.wide.s32 	%rd139, %r16, 4;
	add.s64 	%rd140, %rd2, %rd139;
	mov.b32 	%r166, -1;
	st.global.u32 	[%rd140], %r166;
	bra.uni 	$L__BB1_38;
$L__BB1_37:
	mul.wide.s32 	%rd141, %r16, 4;
	add.s64 	%rd142, %rd2, %rd141;
	mov.b32 	%r167, -1;
	st.global.u32 	[%rd142], %r167;
$L__BB1_38:
	add.s32 	%r169, %r169, %r2;
	setp.lt.s32 	%p154, %r169, %r63;
	@%p154 bra 	$L__BB1_39;
	bra.uni 	$L__BB1_4;
$L__BB1_39:
	ld.param.u64 	%rd143, [_Z5pruneiiiiPfPiS0_ff_param_5];
	setp.gt.s32 	%p45, %r64, 0;
	mul.lo.s32 	%r15, %r169, %r64;
	mul.wide.s32 	%rd69, %r15, 4;
	add.s64 	%rd6, %rd1, %rd69;
	mad.lo.s32 	%r16, %r169, %r65, %r168;
	cvta.to.global.u64 	%rd70, %rd143;
	mul.wide.s32 	%rd71, %r16, 4;
	add.s64 	%rd72, %rd70, %rd71;
	ld.global.u32 	%r110, [%rd72];
	mul.lo.s32 	%r111, %r110, %r64;
	cvt.s64.s32 	%rd7, %r111;
	mov.f32 	%f772, 0f00000000;
	@%p45 bra 	$L__BB1_40;
	bra.uni 	$L__BB1_5;
$L__BB1_40:
	setp.lt.u32 	%p46, %r5, 7;
	mov.b32 	%r181, 0;
	mov.f32 	%f772, 0f00000000;
	@%p46 bra 	$L__BB1_67;
	and.b32  	%r113, %r64, 2147483640;
	neg.s32 	%r170, %r113;
	add.s64 	%rd144, %rd4, 16;
	mul.wide.s32 	%rd73, %r15, 4;
	add.s64 	%rd74, %rd1, 16;
	add.s64 	%rd146, %rd74, %rd73;
	shl.b64 	%rd75, %rd7, 2;
	add.s64 	%rd145, %rd74, %rd75;
	mov.f32 	%f772, 0f00000000;
	bra.uni 	$L__BB1_66;
$L__BB1_42:
	setp.lt.u32 	%p66, %r5, 15;
	mov.b32 	%r175, 0;
	mov.f32 	%f776, 0f00000000;
	@%p66 bra 	$L__BB1_45;
	mov.b32 	%r173, 0;
	mov.f32 	%f776, 0f00000000;
$L__BB1_44:
	.pragma "nounroll";
	mul.wide.u32 	%rd129, %r173, 4;
	add.s64 	%rd130, %rd5, %rd129;
	ld.local.v2.f32 	{%f432, %f433}, [%rd130];
	add.s64 	%rd131, %rd4, %rd129;
	ld.local.v2.f32 	{%f434, %f435}, [%rd131];
	mul.f32 	%f436, %f21, %f434;
	sub.f32 	%f437, %f432, %f436;
	fma.rn.f32 	%f438, %f437, %f437, %f776;
	mul.f32 	%f439, %f21, %f435;
	sub.f32 	%f440, %f433, %f439;
	fma.rn.f32 	%f441, %f440, %f440, %f438;
	ld.local.v2.f32 	{%f442, %f443}, [%rd130+8];
	ld.local.v2.f32 	{%f444, %f445}, [%rd131+8];
	mul.f32 	%f446, %f21, %f444;
	sub.f32 	%f447, %f442, %f446;
	fma.rn.f32 	%f448, %f447, %f447, %f441;
	mul.f32 	%f449, %f21, %f445;
	sub.f32 	%f450, %f443, %f449;
	fma.rn.f32 	%f451, %f450, %f450, %f448;
	ld.local.v2.f32 	{%f452, %f453}, [%rd130+16];
	ld.local.v2.f32 	{%f454, %f455}, [%rd131+16];
	mul.f32 	%f456, %f21, %f454;
	sub.f32 	%f457, %f452, %f456;
	fma.rn.f32 	%f458, %f457, %f457, %f451;
	mul.f32 	%f459, %f21, %f455;
	sub.f32 	%f460, %f453, %f459;
	fma.rn.f32 	%f461, %f460, %f460, %f458;
	ld.local.v2.f32 	{%f462, %f463}, [%rd130+24];
	ld.local.v2.f32 	{%f464, %f465}, [%rd131+24];
	mul.f32 	%f466, %f21, %f464;
	sub.f32 	%f467, %f462, %f466;
	fma.rn.f32 	%f468, %f467, %f467, %f461;
	mul.f32 	%f469, %f21, %f465;
	sub.f32 	%f470, %f463, %f469;
	fma.rn.f32 	%f471, %f470, %f470, %f468;
	ld.local.v2.f32 	{%f472, %f473}, [%rd130+32];
	ld.local.v2.f32 	{%f474, %f475}, [%rd131+32];
	mul.f32 	%f476, %f21, %f474;
	sub.f32 	%f477, %f472, %f476;
	fma.rn.f32 	%f478, %f477, %f477, %f471;
	mul.f32 	%f479, %f21, %f475;
	sub.f32 	%f480, %f473, %f479;
	fma.rn.f32 	%f481, %f480, %f480, %f478;
	ld.local.v2.f32 	{%f482, %f483}, [%rd130+40];
	ld.local.v2.f32 	{%f484, %f485}, [%rd131+40];
	mul.f32 	%f486, %f21, %f484;
	sub.f32 	%f487, %f482, %f486;
	fma.rn.f32 	%f488, %f487, %f487, %f481;
	mul.f32 	%f489, %f21, %f485;
	sub.f32 	%f490, %f483, %f489;
	fma.rn.f32 	%f491, %f490, %f490, %f488;
	ld.local.v2.f32 	{%f492, %f493}, [%rd130+48];
	ld.local.v2.f32 	{%f494, %f495}, [%rd131+48];
	mul.f32 	%f496, %f21, %f494;
	sub.f32 	%f497, %f492, %f496;
	fma.rn.f32 	%f498, %f497, %f497, %f491;
	mul.f32 	%f499, %f21, %f495;
	sub.f32 	%f500, %f493, %f499;
	fma.rn.f32 	%f501, %f500, %f500, %f498;
	ld.local.v2.f32 	{%f502, %f503}, [%rd130+56];
	ld.local.v2.f32 	{%f504, %f505}, [%rd131+56];
	mul.f32 	%f506, %f21, %f504;
	sub.f32 	%f507, %f502, %f506;
	fma.rn.f32 	%f508, %f507, %f507, %f501;
	mul.f32 	%f509, %f21, %f505;
	sub.f32 	%f510, %f503, %f509;
	fma.rn.f32 	%f776, %f510, %f510, %f508;
	add.s32 	%r173, %r173, 16;
	setp.eq.s32 	%p67, %r173, %r11;
	mov.u32 	%r175, %r11;
	@%p67 bra 	$L__BB1_45;
	bra.uni 	$L__BB1_44;
$L__BB1_45:
	setp.eq.s32 	%p68, %r8, 0;
	@%p68 bra 	$L__BB1_10;
	add.s32 	%r122, %r8, -1;
	setp.lt.u32 	%p69, %r122, 7;
	@%p69 bra 	$L__BB1_48;
	mul.wide.u32 	%rd132, %r175, 4;
	add.s64 	%rd133, %rd5, %rd132;
	ld.local.f32 	%f512, [%rd133];
	add.s64 	%rd134, %rd4, %rd132;
	ld.local.f32 	%f513, [%rd134];
	mul.f32 	%f514, %f21, %f513;
	sub.f32 	%f515, %f512, %f514;
	fma.rn.f32 	%f516, %f515, %f515, %f776;
	ld.local.f32 	%f517, [%rd133+4];
	ld.local.f32 	%f518, [%rd134+4];
	mul.f32 	%f519, %f21, %f518;
	sub.f32 	%f520, %f517, %f519;
	fma.rn.f32 	%f521, %f520, %f520, %f516;
	ld.local.f32 	%f522, [%rd133+8];
	ld.local.f32 	%f523, [%rd134+8];
	mul.f32 	%f524, %f21, %f523;
	sub.f32 	%f525, %f522, %f524;
	fma.rn.f32 	%f526, %f525, %f525, %f521;
	ld.local.f32 	%f527, [%rd133+12];
	ld.local.f32 	%f528, [%rd134+12];
	mul.f32 	%f529, %f21, %f528;
	sub.f32 	%f530, %f527, %f529;
	fma.rn.f32 	%f531, %f530, %f530, %f526;
	ld.local.f32 	%f532, [%rd133+16];
	ld.local.f32 	%f533, [%rd134+16];
	mul.f32 	%f534, %f21, %f533;
	sub.f32 	%f535, %f532, %f534;
	fma.rn.f32 	%f536, %f535, %f535, %f531;
	ld.local.f32 	%f537, [%rd133+20];
	ld.local.f32 	%f538, [%rd134+20];
	mul.f32 	%f539, %f21, %f538;
	sub.f32 	%f540, %f537, %f539;
	fma.rn.f32 	%f541, %f540, %f540, %f536;
	ld.local.f32 	%f542, [%rd133+24];
	ld.local.f32 	%f543, [%rd134+24];
	mul.f32 	%f544, %f21, %f543;
	sub.f32 	%f545, %f542, %f544;
	fma.rn.f32 	%f546, %f545, %f545, %f541;
	ld.local.f32 	%f547, [%rd133+28];
	ld.local.f32 	%f548, [%rd134+28];
	mul.f32 	%f549, %f21, %f548;
	sub.f32 	%f550, %f547, %f549;
	fma.rn.f32 	%f776, %f550, %f550, %f546;
	add.s32 	%r175, %r175, 8;
$L__BB1_48:
	setp.eq.s32 	%p70, %r6, 0;
	@%p70 bra 	$L__BB1_10;
	add.s32 	%r123, %r6, -1;
	setp.lt.u32 	%p71, %r123, 3;
	@%p71 bra 	$L__BB1_51;
	mul.wide.u32 	%rd135, %r175, 4;
	add.s64 	%rd136, %rd5, %rd135;
	ld.local.f32 	%f552, [%rd136];
	add.s64 	%rd137, %rd4, %rd135;
	ld.local.f32 	%f553, [%rd137];
	mul.f32 	%f554, %f21, %f553;
	sub.f32 	%f555, %f552, %f554;
	fma.rn.f32 	%f556, %f555, %f555, %f776;
	ld.local.f32 	%f557, [%rd136+4];
	ld.local.f32 	%f558, [%rd137+4];
	mul.f32 	%f559, %f21, %f558;
	sub.f32 	%f560, %f557, %f559;
	fma.rn.f32 	%f561, %f560, %f560, %f556;
	ld.local.f32 	%f562, [%rd136+8];
	ld.local.f32 	%f563, [%rd137+8];
	mul.f32 	%f564, %f21, %f563;
	sub.f32 	%f565, %f562, %f564;
	fma.rn.f32 	%f566, %f565, %f565, %f561;
	ld.local.f32 	%f567, [%rd136+12];
	ld.local.f32 	%f568, [%rd137+12];
	mul.f32 	%f569, %f21, %f568;
	sub.f32 	%f570, %f567, %f569;
	fma.rn.f32 	%f776, %f570, %f570, %f566;
	add.s32 	%r175, %r175, 4;
$L__BB1_51:
	setp.eq.s32 	%p72, %r7, 0;
	@%p72 bra 	$L__BB1_10;
	setp.eq.s32 	%p73, %r7, 1;
	mul.wide.u32 	%rd138, %r175, 4;
	add.s64 	%rd15, %rd5, %rd138;
	ld.local.f32 	%f571, [%rd15];
	add.s64 	%rd16, %rd4, %rd138;
	ld.local.f32 	%f572, [%rd16];
	mul.f32 	%f573, %f21, %f572;
	sub.f32 	%f574, %f571, %f573;
	fma.rn.f32 	%f776, %f574, %f574, %f776;
	@%p73 bra 	$L__BB1_10;
	setp.eq.s32 	%p74, %r7, 2;
	ld.local.f32 	%f575, [%rd15+4];
	ld.local.f32 	%f576, [%rd16+4];
	mul.f32 	%f577, %f21, %f576;
	sub.f32 	%f578, %f575, %f577;
	fma.rn.f32 	%f776, %f578, %f578, %f776;
	@%p74 bra 	$L__BB1_10;
	ld.local.f32 	%f579, [%rd15+8];
	ld.local.f32 	%f580, [%rd16+8];
	mul.f32 	%f581, %f21, %f580;
	sub.f32 	%f582, %f579, %f581;
	fma.rn.f32 	%f776, %f582, %f582, %f776;
	bra.uni 	$L__BB1_10;
$L__BB1_55:
	setp.lt.u32 	%p55, %r5, 7;
	mov.b32 	%r178, 0;
	mov.f32 	%f774, 0f00000000;
	@%p55 bra 	$L__BB1_58;
	mov.b32 	%r172, 0;
	mov.f32 	%f774, 0f00000000;
$L__BB1_57:
	.pragma "nounroll";
	cvt.u64.u32 	%rd97, %r172;
	mul.wide.u32 	%rd98, %r172, 4;
	add.s64 	%rd99, %rd6, %rd98;
	ld.global.f32 	%f355, [%rd99];
	add.s64 	%rd100, %rd97, %rd14;
	shl.b64 	%rd101, %rd100, 2;
	add.s64 	%rd102, %rd1, %rd101;
	ld.global.f32 	%f356, [%rd102];
	sub.f32 	%f357, %f355, %f356;
	add.s64 	%rd103, %rd5, %rd98;
	add.s64 	%rd104, %rd4, %rd98;
	ld.local.v2.f32 	{%f358, %f359}, [%rd104];
	fma.rn.f32 	%f360, %f357, %f358, %f774;
	ld.global.f32 	%f361, [%rd99+4];
	ld.global.f32 	%f362, [%rd102+4];
	sub.f32 	%f363, %f361, %f362;
	st.local.v2.f32 	[%rd103], {%f357, %f363};
	fma.rn.f32 	%f364, %f363, %f359, %f360;
	ld.global.f32 	%f365, [%rd99+8];
	ld.global.f32 	%f366, [%rd102+8];
	sub.f32 	%f367, %f365, %f366;
	ld.local.v2.f32 	{%f368, %f369}, [%rd104+8];
	fma.rn.f32 	%f370, %f367, %f368, %f364;
	ld.global.f32 	%f371, [%rd99+12];
	ld.global.f32 	%f372, [%rd102+12];
	sub.f32 	%f373, %f371, %f372;
	st.local.v2.f32 	[%rd103+8], {%f367, %f373};
	fma.rn.f32 	%f374, %f373, %f369, %f370;
	ld.global.f32 	%f375, [%rd99+16];
	ld.global.f32 	%f376, [%rd102+16];
	sub.f32 	%f377, %f375, %f376;
	ld.local.v2.f32 	{%f378, %f379}, [%rd104+16];
	fma.rn.f32 	%f380, %f377, %f378, %f374;
	ld.global.f32 	%f381, [%rd99+20];
	ld.global.f32 	%f382, [%rd102+20];
	sub.f32 	%f383, %f381, %f382;
	st.local.v2.f32 	[%rd103+16], {%f377, %f383};
	fma.rn.f32 	%f384, %f383, %f379, %f380;
	ld.global.f32 	%f385, [%rd99+24];
	ld.global.f32 	%f386, [%rd102+24];
	sub.f32 	%f387, %f385, %f386;
	ld.local.v2.f32 	{%f388, %f389}, [%rd104+24];
	fma.rn.f32 	%f390, %f387, %f388, %f384;
	ld.global.f32 	%f391, [%rd99+28];
	ld.global.f32 	%f392, [%rd102+28];
	sub.f32 	%f393, %f391, %f392;
	st.local.v2.f32 	[%rd103+24], {%f387, %f393};
	fma.rn.f32 	%f774, %f393, %f389, %f390;
	add.s32 	%r172, %r172, 8;
	setp.eq.s32 	%p56, %r172, %r9;
	mov.u32 	%r178, %r9;
	@%p56 bra 	$L__BB1_58;
	bra.uni 	$L__BB1_57;
$L__BB1_58:
	setp.eq.s32 	%p57, %r6, 0;
	@%p57 bra 	$L__BB1_8;
	add.s32 	%r119, %r6, -1;
	setp.lt.u32 	%p58, %r119, 3;
	@%p58 bra 	$L__BB1_61;
	cvt.u64.u32 	%rd105, %r178;
	mul.wide.u32 	%rd106, %r178, 4;
	add.s64 	%rd107, %rd6, %rd106;
	ld.global.f32 	%f395, [%rd107];
	add.s64 	%rd108, %rd105, %rd14;
	shl.b64 	%rd109, %rd108, 2;
	add.s64 	%rd110, %rd1, %rd109;
	ld.global.f32 	%f396, [%rd110];
	sub.f32 	%f397, %f395, %f396;
	add.s64 	%rd111, %rd5, %rd106;
	st.local.f32 	[%rd111], %f397;
	add.s64 	%rd112, %rd4, %rd106;
	ld.local.f32 	%f398, [%rd112];
	fma.rn.f32 	%f399, %f397, %f398, %f774;
	ld.global.f32 	%f400, [%rd107+4];
	ld.global.f32 	%f401, [%rd110+4];
	sub.f32 	%f402, %f400, %f401;
	st.local.f32 	[%rd111+4], %f402;
	ld.local.f32 	%f403, [%rd112+4];
	fma.rn.f32 	%f404, %f402, %f403, %f399;
	ld.global.f32 	%f405, [%rd107+8];
	ld.global.f32 	%f406, [%rd110+8];
	sub.f32 	%f407, %f405, %f406;
	st.local.f32 	[%rd111+8], %f407;
	ld.local.f32 	%f408, [%rd112+8];
	fma.rn.f32 	%f409, %f407, %f408, %f404;
	ld.global.f32 	%f410, [%rd107+12];
	ld.global.f32 	%f411, [%rd110+12];
	sub.f32 	%f412, %f410, %f411;
	st.local.f32 	[%rd111+12], %f412;
	ld.local.f32 	%f413, [%rd112+12];
	fma.rn.f32 	%f774, %f412, %f413, %f409;
	add.s32 	%r178, %r178, 4;
$L__BB1_61:
	setp.eq.s32 	%p59, %r7, 0;
	@%p59 bra 	$L__BB1_8;
	setp.eq.s32 	%p60, %r7, 1;
	@%p60 bra 	$L__BB1_64;
	cvt.u64.u32 	%rd113, %r178;
	mul.wide.u32 	%rd114, %r178, 4;
	add.s64 	%rd115, %rd6, %rd114;
	ld.global.f32 	%f415, [%rd115];
	add.s64 	%rd116, %rd113, %rd14;
	shl.b64 	%rd117, %rd116, 2;
	add.s64 	%rd118, %rd1, %rd117;
	ld.global.f32 	%f416, [%rd118];
	sub.f32 	%f417, %f415, %f416;
	add.s64 	%rd119, %rd5, %rd114;
	st.local.f32 	[%rd119], %f417;
	add.s64 	%rd120, %rd4, %rd114;
	ld.local.f32 	%f418, [%rd120];
	fma.rn.f32 	%f419, %f417, %f418, %f774;
	ld.global.f32 	%f420, [%rd115+4];
	ld.global.f32 	%f421, [%rd118+4];
	sub.f32 	%f422, %f420, %f421;
	st.local.f32 	[%rd119+4], %f422;
	ld.local.f32 	%f423, [%rd120+4];
	fma.rn.f32 	%f774, %f422, %f423, %f419;
	add.s32 	%r178, %r178, 2;
$L__BB1_64:
	setp.eq.s32 	%p61, %r10, 0;
	@%p61 bra 	$L__BB1_8;
	cvt.u64.u32 	%rd121, %r178;
	mul.wide.u32 	%rd122, %r178, 4;
	add.s64 	%rd123, %rd6, %rd122;
	ld.global.f32 	%f424, [%rd123];
	add.s64 	%rd124, %rd121, %rd14;
	shl.b64 	%rd125, %rd124, 2;
	add.s64 	%rd126, %rd1, %rd125;
	ld.global.f32 	%f425, [%rd126];
	sub.f32 	%f426, %f424, %f425;
	add.s64 	%rd127, %rd5, %rd122;
	st.local.f32 	[%rd127], %f426;
	add.s64 	%rd128, %rd4, %rd122;
	ld.local.f32 	%f427, [%rd128];
	fma.rn.f32 	%f774, %f426, %f427, %f774;
	bra.uni 	$L__BB1_8;
$L__BB1_66:
	.pragma "nounroll";
	ld.global.f32 	%f293, [%rd146+-16];
	ld.global.f32 	%f294, [%rd145+-16];
	sub.f32 	%f295, %f293, %f294;
	fma.rn.f32 	%f296, %f295, %f295, %f772;
	ld.global.f32 	%f297, [%rd146+-12];
	ld.global.f32 	%f298, [%rd145+-12];
	sub.f32 	%f299, %f297, %f298;
	st.local.v2.f32 	[%rd144+-16], {%f295, %f299};
	fma.rn.f32 	%f300, %f299, %f299, %f296;
	ld.global.f32 	%f301, [%rd146+-8];
	ld.global.f32 	%f302, [%rd145+-8];
	sub.f32 	%f303, %f301, %f302;
	fma.rn.f32 	%f304, %f303, %f303, %f300;
	ld.global.f32 	%f305, [%rd146+-4];
	ld.global.f32 	%f306, [%rd145+-4];
	sub.f32 	%f307, %f305, %f306;
	st.local.v2.f32 	[%rd144+-8], {%f303, %f307};
	fma.rn.f32 	%f308, %f307, %f307, %f304;
	ld.global.f32 	%f309, [%rd146];
	ld.global.f32 	%f310, [%rd145];
	sub.f32 	%f311, %f309, %f310;
	fma.rn.f32 	%f312, %f311, %f311, %f308;
	ld.global.f32 	%f313, [%rd146+4];
	ld.global.f32 	%f314, [%rd145+4];
	sub.f32 	%f315, %f313, %f314;
	st.local.v2.f32 	[%rd144], {%f311, %f315};
	fma.rn.f32 	%f316, %f315, %f315, %f312;
	ld.global.f32 	%f317, [%rd146+8];
	ld.global.f32 	%f318, [%rd145+8];
	sub.f32 	%f319, %f317, %f318;
	fma.rn.f32 	%f320, %f319, %f319, %f316;
	ld.global.f32 	%f321, [%rd146+12];
	ld.global.f32 	%f322, [%rd145+12];
	sub.f32 	%f323, %f321, %f322;
	st.local.v2.f32 	[%rd144+8], {%f319, %f323};
	fma.rn.f32 	%f772, %f323, %f323, %f320;
	add.s32 	%r170, %r170, 8;
	add.s64 	%rd146, %rd146, 32;
	add.s64 	%rd145, %rd145, 32;
	add.s64 	%rd144, %rd144, 32;
	setp.eq.s32 	%p47, %r170, 0;
	mov.u32 	%r181, %r9;
	@%p47 bra 	$L__BB1_67;
	bra.uni 	$L__BB1_66;
$L__BB1_67:
	setp.eq.s32 	%p48, %r6, 0;
	@%p48 bra 	$L__BB1_5;
	add.s32 	%r114, %r6, -1;
	setp.lt.u32 	%p49, %r114, 3;
	@%p49 bra 	$L__BB1_70;
	cvt.u64.u32 	%rd76, %r181;
	mul.wide.u32 	%rd77, %r181, 4;
	add.s64 	%rd78, %rd6, %rd77;
	ld.global.f32 	%f325, [%rd78];
	add.s64 	%rd79, %rd76, %rd7;
	shl.b64 	%rd80, %rd79, 2;
	add.s64 	%rd81, %rd1, %rd80;
	ld.global.f32 	%f326, [%rd81];
	sub.f32 	%f327, %f325, %f326;
	add.s64 	%rd82, %rd4, %rd77;
	st.local.f32 	[%rd82], %f327;
	fma.rn.f32 	%f328, %f327, %f327, %f772;
	ld.global.f32 	%f329, [%rd78+4];
	ld.global.f32 	%f330, [%rd81+4];
	sub.f32 	%f331, %f329, %f330;
	st.local.f32 	[%rd82+4], %f331;
	fma.rn.f32 	%f332, %f331, %f331, %f328;
	ld.global.f32 	%f333, [%rd78+8];
	ld.global.f32 	%f334, [%rd81+8];
	sub.f32 	%f335, %f333, %f334;
	st.local.f32 	[%rd82+8], %f335;
	fma.rn.f32 	%f336, %f335, %f335, %f332;
	ld.global.f32 	%f337, [%rd78+12];
	ld.global.f32 	%f338, [%rd81+12];
	sub.f32 	%f339, %f337, %f338;
	st.local.f32 	[%rd82+12], %f339;
	fma.rn.f32 	%f772, %f339, %f339, %f336;
	add.s32 	%r181, %r181, 4;
$L__BB1_70:
	setp.eq.s32 	%p50, %r7, 0;
	@%p50 bra 	$L__BB1_5;
	setp.eq.s32 	%p51, %r7, 1;
	@%p51 bra 	$L__BB1_73;
	cvt.u64.u32 	%rd83, %r181;
	mul.wide.u32 	%rd84, %r181, 4;
	add.s64 	%rd85, %rd6, %rd84;
	ld.global.f32 	%f341, [%rd85];
	add.s64 	%rd86, %rd83, %rd7;
	shl.b64 	%rd87, %rd86, 2;
	add.s64 	%rd88, %rd1, %rd87;
	ld.global.f32 	%f342, [%rd88];
	sub.f32 	%f343, %f341, %f342;
	add.s64 	%rd89, %rd4, %rd84;
	st.local.f32 	[%rd89], %f343;
	fma.rn.f32 	%f344, %f343, %f343, %f772;
	ld.global.f32 	%f345, [%rd85+4];
	ld.global.f32 	%f346, [%rd88+4];
	sub.f32 	%f347, %f345, %f346;
	st.local.f32 	[%rd89+4], %f347;
	fma.rn.f32 	%f772, %f347, %f347, %f344;
	add.s32 	%r181, %r181, 2;
$L__BB1_73:
	setp.eq.s32 	%p52, %r10, 0;
	@%p52 bra 	$L__BB1_5;
	cvt.u64.u32 	%rd90, %r181;
	mul.wide.u32 	%rd91, %r181, 4;
	add.s64 	%rd92, %rd6, %rd91;
	ld.global.f32 	%f348, [%rd92];
	add.s64 	%rd93, %rd90, %rd7;
	shl.b64 	%rd94, %rd93, 2;
	add.s64 	%rd95, %rd1, %rd94;
	ld.global.f32 	%f349, [%rd95];
	sub.f32 	%f350, %f348, %f349;
	add.s64 	%rd96, %rd4, %rd91;
	st.local.f32 	[%rd96], %f350;
	fma.rn.f32 	%f772, %f350, %f350, %f772;
	bra.uni 	$L__BB1_5;
$L__BB1_75:
	setp.gt.s32 	%p3, %r64, 0;
	@%p3 bra 	$L__BB1_76;
	bra.uni 	$L__BB1_93;
$L__BB1_76:
	and.b32  	%r42, %r64, 7;
	add.s32 	%r43, %r42, -1;
	and.b32  	%r44, %r64, 3;
	and.b32  	%r45, %r64, 2147483640;
	and.b32  	%r46, %r64, 1;
$L__BB1_77:
	setp.ge.s32 	%p7, %r1, %r63;
	mov.u32 	%r184, %r1;
	@%p7 bra 	$L__BB1_78;
	bra.uni 	$L__BB1_79;
$L__BB1_78:
	add.s32 	%r168, %r168, %r4;
	setp.lt.s32 	%p17, %r168, %r65;
	@%p17 bra 	$L__BB1_77;
	bra.uni 	$L__BB1_97;
$L__BB1_79:
	setp.lt.u32 	%p8, %r64, 8;
	mul.lo.s32 	%r77, %r184, %r64;
	cvt.s64.s32 	%rd20, %r77;
	mad.lo.s32 	%r50, %r184, %r65, %r168;
	mul.wide.s32 	%rd29, %r50, 4;
	add.s64 	%rd30, %rd3, %rd29;
	ld.global.u32 	%r78, [%rd30];
	mul.lo.s32 	%r79, %r78, %r64;
	cvt.s64.s32 	%rd21, %r79;
	mov.b32 	%r187, 0;
	mov.f32 	%f805, 0f00000000;
	@%p8 bra 	$L__BB1_82;
	mov.b32 	%r185, 0;
	mov.f32 	%f805, 0f00000000;
$L__BB1_81:
	.pragma "nounroll";
	cvt.u64.u32 	%rd31, %r185;
	add.s64 	%rd32, %rd20, %rd31;
	shl.b64 	%rd33, %rd32, 2;
	add.s64 	%rd34, %rd1, %rd33;
	ld.global.f32 	%f104, [%rd34];
	add.s64 	%rd35, %rd31, %rd21;
	shl.b64 	%rd36, %rd35, 2;
	add.s64 	%rd37, %rd1, %rd36;
	ld.global.f32 	%f105, [%rd37];
	sub.f32 	%f106, %f104, %f105;
	mul.wide.u32 	%rd38, %r185, 4;
	add.s64 	%rd39, %rd4, %rd38;
	fma.rn.f32 	%f107, %f106, %f106, %f805;
	ld.global.f32 	%f108, [%rd34+4];
	ld.global.f32 	%f109, [%rd37+4];
	sub.f32 	%f110, %f108, %f109;
	st.local.v2.f32 	[%rd39], {%f106, %f110};
	fma.rn.f32 	%f111, %f110, %f110, %f107;
	ld.global.f32 	%f112, [%rd34+8];
	ld.global.f32 	%f113, [%rd37+8];
	sub.f32 	%f114, %f112, %f113;
	fma.rn.f32 	%f115, %f114, %f114, %f111;
	ld.global.f32 	%f116, [%rd34+12];
	ld.global.f32 	%f117, [%rd37+12];
	sub.f32 	%f118, %f116, %f117;
	st.local.v2.f32 	[%rd39+8], {%f114, %f118};
	fma.rn.f32 	%f119, %f118, %f118, %f115;
	ld.global.f32 	%f120, [%rd34+16];
	ld.global.f32 	%f121, [%rd37+16];
	sub.f32 	%f122, %f120, %f121;
	fma.rn.f32 	%f123, %f122, %f122, %f119;
	ld.global.f32 	%f124, [%rd34+20];
	ld.global.f32 	%f125, [%rd37+20];
	sub.f32 	%f126, %f124, %f125;
	st.local.v2.f32 	[%rd39+16], {%f122, %f126};
	fma.rn.f32 	%f127, %f126, %f126, %f123;
	ld.global.f32 	%f128, [%rd34+24];
	ld.global.f32 	%f129, [%rd37+24];
	sub.f32 	%f130, %f128, %f129;
	fma.rn.f32 	%f131, %f130, %f130, %f127;
	ld.global.f32 	%f132, [%rd34+28];
	ld.global.f32 	%f133, [%rd37+28];
	sub.f32 	%f134, %f132, %f133;
	st.local.v2.f32 	[%rd39+24], {%f130, %f134};
	fma.rn.f32 	%f805, %f134, %f134, %f131;
	add.s32 	%r185, %r185, 8;
	setp.eq.s32 	%p9, %r185, %r45;
	mov.u32 	%r187, %r45;
	@%p9 bra 	$L__BB1_82;
	bra.uni 	$L__BB1_81;
$L__BB1_82:
	setp.eq.s32 	%p10, %r42, 0;
	@%p10 bra 	$L__BB1_90;
	setp.lt.u32 	%p11, %r43, 3;
	@%p11 bra 	$L__BB1_85;
	cvt.u64.u32 	%rd40, %r187;
	add.s64 	%rd41, %rd20, %rd40;
	shl.b64 	%rd42, %rd41, 2;
	add.s64 	%rd43, %rd1, %rd42;
	ld.global.f32 	%f136, [%rd43];
	add.s64 	%rd44, %rd40, %rd21;
	shl.b64 	%rd45, %rd44, 2;
	add.s64 	%rd46, %rd1, %rd45;
	ld.global.f32 	%f137, [%rd46];
	sub.f32 	%f138, %f136, %f137;
	mul.wide.u32 	%rd47, %r187, 4;
	add.s64 	%rd48, %rd4, %rd47;
	st.local.f32 	[%rd48], %f138;
	fma.rn.f32 	%f139, %f138, %f138, %f805;
	ld.global.f32 	%f140, [%rd43+4];
	ld.global.f32 	%f141, [%rd46+4];
	sub.f32 	%f142, %f140, %f141;
	st.local.f32 	[%rd48+4], %f142;
	fma.rn.f32 	%f143, %f142, %f142, %f139;
	ld.global.f32 	%f144, [%rd43+8];
	ld.global.f32 	%f145, [%rd46+8];
	sub.f32 	%f146, %f144, %f145;
	st.local.f32 	[%rd48+8], %f146;
	fma.rn.f32 	%f147, %f146, %f146, %f143;
	ld.global.f32 	%f148, [%rd43+12];
	ld.global.f32 	%f149, [%rd46+12];
	sub.f32 	%f150, %f148, %f149;
	st.local.f32 	[%rd48+12], %f150;
	fma.rn.f32 	%f805, %f150, %f150, %f147;
	add.s32 	%r187, %r187, 4;
$L__BB1_85:
	setp.eq.s32 	%p12, %r44, 0;
	@%p12 bra 	$L__BB1_90;
	setp.eq.s32 	%p13, %r44, 1;
	@%p13 bra 	$L__BB1_88;
	cvt.u64.u32 	%rd49, %r187;
	add.s64 	%rd50, %rd20, %rd49;
	shl.b64 	%rd51, %rd50, 2;
	add.s64 	%rd52, %rd1, %rd51;
	ld.global.f32 	%f152, [%rd52];
	add.s64 	%rd53, %rd49, %rd21;
	shl.b64 	%rd54, %rd53, 2;
	add.s64 	%rd55, %rd1, %rd54;
	ld.global.f32 	%f153, [%rd55];
	sub.f32 	%f154, %f152, %f153;
	mul.wide.u32 	%rd56, %r187, 4;
	add.s64 	%rd57, %rd4, %rd56;
	st.local.f32 	[%rd57], %f154;
	fma.rn.f32 	%f155, %f154, %f154, %f805;
	ld.global.f32 	%f156, [%rd52+4];
	ld.global.f32 	%f157, [%rd55+4];
	sub.f32 	%f158, %f156, %f157;
	st.local.f32 	[%rd57+4], %f158;
	fma.rn.f32 	%f805, %f158, %f158, %f155;
	add.s32 	%r187, %r187, 2;
$L__BB1_88:
	setp.eq.s32 	%p14, %r46, 0;
	@%p14 bra 	$L__BB1_90;
	cvt.u64.u32 	%rd58, %r187;
	add.s64 	%rd59, %rd20, %rd58;
	shl.b64 	%rd60, %rd59, 2;
	add.s64 	%rd61, %rd1, %rd60;
	ld.global.f32 	%f159, [%rd61];
	add.s64 	%rd62, %rd58, %rd21;
	shl.b64 	%rd63, %rd62, 2;
	add.s64 	%rd64, %rd1, %rd63;
	ld.global.f32 	%f160, [%rd64];
	sub.f32 	%f161, %f159, %f160;
	mul.wide.u32 	%rd65, %r187, 4;
	add.s64 	%rd66, %rd4, %rd65;
	st.local.f32 	[%rd66], %f161;
	fma.rn.f32 	%f805, %f161, %f161, %f805;
$L__BB1_90:
	setp.eq.f32 	%p15, %f805, 0f00000000;
	@%p15 bra 	$L__BB1_91;
	bra.uni 	$L__BB1_92;
$L__BB1_91:
	add.s64 	%rd68, %rd2, %rd29;
	mov.b32 	%r81, -1;
	st.global.u32 	[%rd68], %r81;
$L__BB1_92:
	add.s32 	%r184, %r184, %r2;
	setp.lt.s32 	%p16, %r184, %r63;
	@%p16 bra 	$L__BB1_79;
	bra.uni 	$L__BB1_78;
$L__BB1_93:
	setp.ge.s32 	%p4, %r1, %r63;
	@%p4 bra 	$L__BB1_96;
	mov.u32 	%r190, %r1;
$L__BB1_95:
	mad.lo.s32 	%r74, %r190, %r65, %r168;
	mul.wide.s32 	%rd27, %r74, 4;
	add.s64 	%rd28, %rd2, %rd27;
	mov.b32 	%r75, -1;
	st.global.u32 	[%rd28], %r75;
	add.s32 	%r190, %r190, %r2;
	setp.lt.s32 	%p5, %r190, %r63;
	@%p5 bra 	$L__BB1_95;
$L__BB1_96:
	add.s32 	%r168, %r168, %r4;
	setp.lt.s32 	%p6, %r168, %r65;
	@%p6 bra 	$L__BB1_93;
$L__BB1_97:
	ret;

}


// ===== COMPILED SASS (sm_100) =====

	.target	sm_100

	.elftype	@"ET_EXEC"


//--------------------- .note.nv.tkinfo           --------------------------
	.section	.note.nv.tkinfo,"",@"SHT_NOTE"
	.sectionflags	@"SHF_NOTE_NV_TKINFO"
	.tkinfo
        /*0018*/ 	.word	0x00000002
        /*0030*/ 	.string	""
        /*0030*/ 	.string	"ptxas"
        /*0030*/ 	.string	"Cuda compilation tools, release 13.0, V13.0.88"
        /*0030*/ 	.string	"Build cuda_13.0.r13.0/compiler.36424714_0"
        /*0030*/ 	.string	"-arch sm_100 -m 64 "



//--------------------- .note.nv.cuinfo           --------------------------
	.section	.note.nv.cuinfo,"",@"SHT_NOTE"
	.sectionflags	@"SHF_NOTE_NV_CUINFO"
        /*0018*/ 	.short	0x0002
        /*001a*/ 	.short	0x0064
        /*001c*/ 	.short	0x0082
	.zero		2


//--------------------- .nv.info                  --------------------------
	.section	.nv.info,"",@"SHT_CUDA_INFO"
	.align	4


	//----- nvinfo : EIATTR_REGCOUNT
	.align		4
        /*0000*/ 	.byte	0x04, 0x2f
        /*0002*/ 	.short	(.L_1 - .L_0)
	.align		4
.L_0:
        /*0004*/ 	.word	index@(_Z14prune_discreteiiiiPfPiS0_S_)
        /*0008*/ 	.word	0x00000020


	//----- nvinfo : EIATTR_FRAME_SIZE
	.align		4
.L_1:
        /*000c*/ 	.byte	0x04, 0x11
        /*000e*/ 	.short	(.L_3 - .L_2)
	.align		4
.L_2:
        /*0010*/ 	.word	index@($__internal_4_$__cuda_sm3x_div_rn_noftz_f32_slowpath)
        /*0014*/ 	.word	0x00000010


	//----- nvinfo : EIATTR_FRAME_SIZE
	.align		4
.L_3:
        /*0018*/ 	.byte	0x04, 0x11
        /*001a*/ 	.short	(.L_5 - .L_4)
	.align		4
.L_4:
        /*001c*/ 	.word	index@($__internal_3_$__cuda_sm20_sqrt_rn_f32_slowpath)
        /*0020*/ 	.word	0x00000010


	//----- nvinfo : EIATTR_FRAME_SIZE
	.align		4
.L_5:
        /*0024*/ 	.byte	0x04, 0x11
        /*0026*/ 	.short	(.L_7 - .L_6)
	.align		4
.L_6:
        /*0028*/ 	.word	index@(_Z14prune_discreteiiiiPfPiS0_S_)
        /*002c*/ 	.word	0x00000010


	//----- nvinfo : EIATTR_REGCOUNT
	.align		4
.L_7:
        /*0030*/ 	.byte	0x04, 0x2f
        /*0032*/ 	.short	(.L_9 - .L_8)
	.align		4
.L_8:
        /*0034*/ 	.word	index@(_Z5pruneiiiiPfPiS0_ff)
        /*0038*/ 	.word	0x00000028


	//----- nvinfo : EIATTR_FRAME_SIZE
	.align		4
.L_9:
        /*003c*/ 	.byte	0x04, 0x11
        /*003e*/ 	.short	(.L_11 - .L_10)
	.align		4
.L_10:
        /*0040*/ 	.word	index@($__internal_2_$__cuda_sm3x_div_rn_noftz_f32_slowpath)
        /*0044*/ 	.word	0x00000000


	//----- nvinfo : EIATTR_FRAME_SIZE
	.align		4
.L_11:
        /*0048*/ 	.byte	0x04, 0x11
        /*004a*/ 	.short	(.L_13 - .L_12)
	.align		4
.L_12:
        /*004c*/ 	.word	index@($__internal_1_$__cuda_sm20_sqrt_rn_f32_slowpath)
        /*0050*/ 	.word	0x00000000


	//----- nvinfo : EIATTR_FRAME_SIZE
	.align		4
.L_13:
        /*0054*/ 	.byte	0x04, 0x11
        /*0056*/ 	.short	(.L_15 - .L_14)
	.align		4
.L_14:
        /*0058*/ 	.word	index@($__internal_0_$__cuda_sm20_rcp_rn_f32_slowpath)
        /*005c*/ 	.word	0x00000000


	//----- nvinfo : EIATTR_FRAME_SIZE
	.align		4
.L_15:
        /*0060*/ 	.byte	0x04, 0x11
        /*0062*/ 	.short	(.L_17 - .L_16)
	.align		4
.L_16:
        /*0064*/ 	.word	index@(_Z5pruneiiiiPfPiS0_ff)
        /*0068*/ 	.word	0x00000000


	//----- nvinfo : EIATTR_MIN_STACK_SIZE
	.align		4
.L_17:
        /*006c*/ 	.byte	0x04, 0x12
        /*006e*/ 	.short	(.L_19 - .L_18)
	.align		4
.L_18:
        /*0070*/ 	.word	index@(_Z5pruneiiiiPfPiS0_ff)
        /*0074*/ 	.word	0x00000000


	//----- nvinfo : EIATTR_MIN_STACK_SIZE
	.align		4
.L_19:
        /*0078*/ 	.byte	0x04, 0x12
        /*007a*/ 	.short	(.L_21 - .L_20)
	.align		4
.L_20:
        /*007c*/ 	.word	index@(_Z14prune_discreteiiiiPfPiS0_S_)
        /*0080*/ 	.word	0x00000010
.L_21:


//--------------------- .nv.compat                --------------------------
	.section	.nv.compat,"",@"SHT_CUDA_COMPAT_INFO"
	.align	4
        /*0000*/ 	.byte	0x02, 0x09, 0x00, 0x00, 0x02, 0x02, 0x01, 0x00, 0x02, 0x05, 0x05, 0x00, 0x03, 0x07, 0x01, 0x01
        /*0010*/ 	.byte	0x02, 0x03, 0x00, 0x00, 0x02, 0x06, 0x01, 0x00, 0x04, 0x0b, 0x08, 0x00, 0x01, 0x00, 0x00, 0x00
        /*0020*/ 	.byte	0x00, 0x00, 0x00, 0x00


//--------------------- .nv.info._Z5pruneiiiiPfPiS0_ff --------------------------
	.section	.nv.info._Z5pruneiiiiPfPiS0_ff,"",@"SHT_CUDA_INFO"
	.sectionflags	@""
	.align	4


	//----- nvinfo : EIATTR_CUDA_API_VERSION
	.align		4
        /*0000*/ 	.byte	0x04, 0x37
        /*0002*/ 	.short	(.L_23 - .L_22)
.L_22:
        /*0004*/ 	.word	0x00000082


	//----- nvinfo : EIATTR_KPARAM_INFO
	.align		4
.L_23:
        /*0008*/ 	.byte	0x04, 0x17
        /*000a*/ 	.short	(.L_25 - .L_24)
.L_24:
        /*000c*/ 	.word	0x00000000
        /*0010*/ 	.short	0x0008
        /*0012*/ 	.short	0x002c
        /*0014*/ 	.byte	0x00, 0xf0, 0x11, 0x00


	//----- nvinfo : EIATTR_KPARAM_INFO
	.align		4
.L_25:
        /*0018*/ 	.byte	0x04, 0x17
        /*001a*/ 	.short	(.L_27 - .L_26)
.L_26:
        /*001c*/ 	.word	0x00000000
        /*0020*/ 	.short	0x0007
        /*0022*/ 	.short	0x0028
        /*0024*/ 	.byte	0x00, 0xf0, 0x11, 0x00


	//----- nvinfo : EIATTR_KPARAM_INFO
	.align		4
.L_27:
        /*0028*/ 	.byte	0x04, 0x17
        /*002a*/ 	.short	(.L_29 - .L_28)
.L_28:
        /*002c*/ 	.word	0x00000000
        /*0030*/ 	.short	0x0006
        /*0032*/ 	.short	0x0020
        /*0034*/ 	.byte	0x00, 0xf5, 0x21, 0x00


	//----- nvinfo : EIATTR_KPARAM_INFO
	.align		4
.L_29:
        /*0038*/ 	.byte	0x04, 0x17
        /*003a*/ 	.short	(.L_31 - .L_30)
.L_30:
        /*003c*/ 	.word	0x00000000
        /*0040*/ 	.short	0x0005
        /*0042*/ 	.short	0x0018
        /*0044*/ 	.byte	0x00, 0xf5, 0x21, 0x00


	//----- nvinfo : EIATTR_KPARAM_INFO
	.align		4
.L_31:
        /*0048*/ 	.byte	0x04, 0x17
        /*004a*/ 	.short	(.L_33 - .L_32)
.L_32:
        /*004c*/ 	.word	0x00000000
        /*0050*/ 	.short	0x0004
        /*0052*/ 	.short	0x0010
        /*0054*/ 	.byte	0x00, 0xf5, 0x21, 0x00


	//----- nvinfo : EIATTR_KPARAM_INFO
	.align		4
.L_33:
        /*0058*/ 	.byte	0x04, 0x17
        /*005a*/ 	.short	(.L_35 - .L_34)
.L_34:
        /*005c*/ 	.word	0x00000000
        /*0060*/ 	.short	0x0003
        /*0062*/ 	.short	0x000c
        /*0064*/ 	.byte	0x00, 0xf0, 0x11, 0x00


	//----- nvinfo : EIATTR_KPARAM_INFO
	.align		4
.L_35:
        /*0068*/ 	.byte	0x04, 0x17
        /*006a*/ 	.short	(.L_37 - .L_36)
.L_36:
        /*006c*/ 	.word	0x00000000
        /*0070*/ 	.short	0x0002
        /*0072*/ 	.short	0x0008
        /*0074*/ 	.byte	0x00, 0xf0, 0x11, 0x00


	//----- nvinfo : EIATTR_KPARAM_INFO
	.align		4
.L_37:
        /*0078*/ 	.byte	0x04, 0x17
        /*007a*/ 	.short	(.L_39 - .L_38)
.L_38:
        /*007c*/ 	.word	0x00000000
        /*0080*/ 	.short	0x0001
        /*0082*/ 	.short	0x0004
        /*0084*/ 	.byte	0x00, 0xf0, 0x11, 0x00


	//----- nvinfo : EIATTR_KPARAM_INFO
	.align		4
.L_39:
        /*0088*/ 	.byte	0x04, 0x17
        /*008a*/ 	.short	(.L_41 - .L_40)
.L_40:
        /*008c*/ 	.word	0x00000000
        /*0090*/ 	.short	0x0000
        /*0092*/ 	.short	0x0000
        /*0094*/ 	.byte	0x00, 0xf0, 0x11, 0x00


	//----- nvinfo : EIATTR_SPARSE_MMA_MASK
	.align		4
.L_41:
        /*0098*/ 	.byte	0x03, 0x50
        /*009a*/ 	.short	0x0000


	//----- nvinfo : EIATTR_MAXREG_COUNT
	.align		4
        /*009c*/ 	.byte	0x03, 0x1b
        /*009e*/ 	.short	0x00ff


	//----- nvinfo : EIATTR_MERCURY_ISA_VERSION
	.align		4
        /*00a0*/ 	.byte	0x03, 0x5f
        /*00a2*/ 	.short	0x0101


	//----- nvinfo : EIATTR_VRC_CTA_INIT_COUNT
	.align		4
        /*00a4*/ 	.byte	0x02, 0x4a
	.zero		1
	.zero		1


	//----- nvinfo : EIATTR_EXIT_INSTR_OFFSETS
	.align		4
        /*00a8*/ 	.byte	0x04, 0x1c
        /*00aa*/ 	.short	(.L_43 - .L_42)


	//   ....[0]....
.L_42:
        /*00ac*/ 	.word	0x000000f0


	//   ....[1]....
        /*00b0*/ 	.word	0x00004cb0


	//   ....[2]....
        /*00b4*/ 	.word	0x00004e20


	//   ....[3]....
        /*00b8*/ 	.word	0x00005770


	//----- nvinfo : EIATTR_CRS_STACK_SIZE
	.align		4
.L_43:
        /*00bc*/ 	.byte	0x04, 0x1e
        /*00be*/ 	.short	(.L_45 - .L_44)
.L_44:
        /*00c0*/ 	.word	0x00000000


	//----- nvinfo : EIATTR_CBANK_PARAM_SIZE
	.align		4
.L_45:
        /*00c4*/ 	.byte	0x03, 0x19
        /*00c6*/ 	.short	0x0030


	//----- nvinfo : EIATTR_PARAM_CBANK
	.align		4
        /*00c8*/ 	.byte	0x04, 0x0a
        /*00ca*/ 	.short	(.L_47 - .L_46)
	.align		4
.L_46:
        /*00cc*/ 	.word	index@(.nv.constant0._Z5pruneiiiiPfPiS0_ff)
        /*00d0*/ 	.short	0x0380
        /*00d2*/ 	.short	0x0030


	//----- nvinfo : EIATTR_SW_WAR
	.align		4
.L_47:
        /*00d4*/ 	.byte	0x04, 0x36
        /*00d6*/ 	.short	(.L_49 - .L_48)
.L_48:
        /*00d8*/ 	.word	0x00000008
.L_49:


//--------------------- .nv.info._Z14prune_discreteiiiiPfPiS0_S_ --------------------------
	.section	.nv.info._Z14prune_discreteiiiiPfPiS0_S_,"",@"SHT_CUDA_INFO"
	.sectionflags	@""
	.align	4


	//----- nvinfo : EIATTR_CUDA_API_VERSION
	.align		4
        /*0000*/ 	.byte	0x04, 0x37
        /*0002*/ 	.short	(.L_51 - .L_50)
.L_50:
        /*0004*/ 	.word	0x00000082


	//----- nvinfo : EIATTR_KPARAM_INFO
	.align		4
.L_51:
        /*0008*/ 	.byte	0x04, 0x17
        /*000a*/ 	.short	(.L_53 - .L_52)
.L_52:
        /*000c*/ 	.word	0x00000000
        /*0010*/ 	.short	0x0007
        /*0012*/ 	.short	0x0028
        /*0014*/ 	.byte	0x00, 0xf5, 0x21, 0x00


	//----- nvinfo : EIATTR_KPARAM_INFO
	.align		4
.L_53:
        /*0018*/ 	.byte	0x04, 0x17
        /*001a*/ 	.short	(.L_55 - .L_54)
.L_54:
        /*001c*/ 	.word	0x00000000
        /*0020*/ 	.short	0x0006
        /*0022*/ 	.short	0x0020
        /*0024*/ 	.byte	0x00, 0xf5, 0x21, 0x00


	//----- nvinfo : EIATTR_KPARAM_INFO
	.align		4
.L_55:
        /*0028*/ 	.byte	0x04, 0x17
        /*002a*/ 	.short	(.L_57 - .L_56)
.L_56:
        /*002c*/ 	.word	0x00000000
        /*0030*/ 	.short	0x0005
        /*0032*/ 	.short	0x0018
        /*0034*/ 	.byte	0x00, 0xf5, 0x21, 0x00


	//----- nvinfo : EIATTR_KPARAM_INFO
	.align		4
.L_57:
        /*0038*/ 	.byte	0x04, 0x17
        /*003a*/ 	.short	(.L_59 - .L_58)
.L_58:
        /*003c*/ 	.word	0x00000000
        /*0040*/ 	.short	0x0004
        /*0042*/ 	.short	0x0010
        /*0044*/ 	.byte	0x00, 0xf5, 0x21, 0x00


	//----- nvinfo : EIATTR_KPARAM_INFO
	.align		4
.L_59:
        /*0048*/ 	.byte	0x04, 0x17
        /*004a*/ 	.short	(.L_61 - .L_60)
.L_60:
        /*004c*/ 	.word	0x00000000
        /*0050*/ 	.short	0x0003
        /*0052*/ 	.short	0x000c
        /*0054*/ 	.byte	0x00, 0xf0, 0x11, 0x00


	//----- nvinfo : EIATTR_KPARAM_INFO
	.align		4
.L_61:
        /*0058*/ 	.byte	0x04, 0x17
        /*005a*/ 	.short	(.L_63 - .L_62)
.L_62:
        /*005c*/ 	.word	0x00000000
        /*0060*/ 	.short	0x0002
        /*0062*/ 	.short	0x0008
        /*0064*/ 	.byte	0x00, 0xf0, 0x11, 0x00


	//----- nvinfo : EIATTR_KPARAM_INFO
	.align		4
.L_63:
        /*0068*/ 	.byte	0x04, 0x17
        /*006a*/ 	.short	(.L_65 - .L_64)
.L_64:
        /*006c*/ 	.word	0x00000000
        /*0070*/ 	.short	0x0001
        /*0072*/ 	.short	0x0004
        /*0074*/ 	.byte	0x00, 0xf0, 0x11, 0x00


	//----- nvinfo : EIATTR_KPARAM_INFO
	.align		4
.L_65:
        /*0078*/ 	.byte	0x04, 0x17
        /*007a*/ 	.short	(.L_67 - .L_66)
.L_66:
        /*007c*/ 	.word	0x00000000
        /*0080*/ 	.short	0x0000
        /*0082*/ 	.short	0x0000
        /*0084*/ 	.byte	0x00, 0xf0, 0x11, 0x00


	//----- nvinfo : EIATTR_SPARSE_MMA_MASK
	.align		4
.L_67:
        /*0088*/ 	.byte	0x03, 0x50
        /*008a*/ 	.short	0x0000


	//----- nvinfo : EIATTR_MAXREG_COUNT
	.align		4
        /*008c*/ 	.byte	0x03, 0x1b
        /*008e*/ 	.short	0x00ff


	//----- nvinfo : EIATTR_MERCURY_ISA_VERSION
	.align		4
        /*0090*/ 	.byte	0x03, 0x5f
        /*0092*/ 	.short	0x0101


	//----- nvinfo : EIATTR_VRC_CTA_INIT_COUNT
	.align		4
        /*0094*/ 	.byte	0x02, 0x4a
	.zero		1
	.zero		1


	//----- nvinfo : EIATTR_EXIT_INSTR_OFFSETS
	.align		4
        /*0098*/ 	.byte	0x04, 0x1c
        /*009a*/ 	.short	(.L_69 - .L_68)


	//   ....[0]....
.L_68:
        /*009c*/ 	.word	0x00000120


	//   ....[1]....
        /*00a0*/ 	.word	0x000002d0


	//   ....[2]....
        /*00a4*/ 	.word	0x000021b0


	//   ....[3]....
        /*00a8*/ 	.word	0x00002320


	//   ....[4]....
        /*00ac*/ 	.word	0x00002d60


	//----- nvinfo : EIATTR_CRS_STACK_SIZE
	.align		4
.L_69:
        /*00b0*/ 	.byte	0x04, 0x1e
        /*00b2*/ 	.short	(.L_71 - .L_70)
.L_70:
        /*00b4*/ 	.word	0x00000000


	//----- nvinfo : EIATTR_CBANK_PARAM_SIZE
	.align		4
.L_71:
        /*00b8*/ 	.byte	0x03, 0x19
        /*00ba*/ 	.short	0x0030


	//----- nvinfo : EIATTR_PARAM_CBANK
	.align		4
        /*00bc*/ 	.byte	0x04, 0x0a
        /*00be*/ 	.short	(.L_73 - .L_72)
	.align		4
.L_72:
        /*00c0*/ 	.word	index@(.nv.constant0._Z14prune_discreteiiiiPfPiS0_S_)
        /*00c4*/ 	.short	0x0380
        /*00c6*/ 	.short	0x0030


	//----- nvinfo : EIATTR_SW_WAR
	.align		4
.L_73:
        /*00c8*/ 	.byte	0x04, 0x36
        /*00ca*/ 	.short	(.L_75 - .L_74)
.L_74:
        /*00cc*/ 	.word	0x00000008
.L_75:


//--------------------- .nv.callgraph             --------------------------
	.section	.nv.callgraph,"",@"SHT_CUDA_CALLGRAPH"
	.align	4
	.sectionentsize	8
	.align		4
        /*0000*/ 	.word	0x00000000
	.align		4
        /*0004*/ 	.word	0xffffffff
	.align		4
        /*0008*/ 	.word	0x00000000
	.align		4
        /*000c*/ 	.word	0xfffffffe
	.align		4
        /*0010*/ 	.word	0x00000000
	.align		4
        /*0014*/ 	.word	0xfffffffd
	.align		4
        /*0018*/ 	.word	0x00000000
	.align		4
        /*001c*/ 	.word	0xfffffffc


//--------------------- .text._Z5pruneiiiiPfPiS0_ff --------------------------
	.section	.text._Z5pruneiiiiPfPiS0_ff,"ax",@progbits
	.align	128
        .global         _Z5pruneiiiiPfPiS0_ff
        .type           _Z5pruneiiiiPfPiS0_ff,@function
        .size           _Z5pruneiiiiPfPiS0_ff,(.L_x_149 - _Z5pruneiiiiPfPiS0_ff)
        .other          _Z5pruneiiiiPfPiS0_ff,@"STO_CUDA_ENTRY STV_DEFAULT"
_Z5pruneiiiiPfPiS0_ff:
.text._Z5pruneiiiiPfPiS0_ff:
[----:B------:R-:W-:Y:S01]  /*0000*/  LDC R1, c[0x0][0x37c] ;  /* 0x0000df00ff017b82 */ /* 0x000fe20000000800 */
[----:B------:R-:W0:Y:S07]  /*0010*/  S2R R4, SR_TID.Y ;  /* 0x0000000000047919 */ /* 0x000e2e0000002200 */
[----:B------:R-:W1:Y:S01]  /*0020*/  LDC R2, c[0x0][0x360] ;  /* 0x0000d800ff027b82 */ /* 0x000e620000000800 */
[----:B------:R-:W2:Y:S01]  /*0030*/  LDCU UR5, c[0x0][0x370] ;  /* 0x00006e00ff0577ac */ /* 0x000ea20008000800 */
[----:B------:R-:W1:Y:S01]  /*0040*/  S2R R3, SR_TID.X ;  /* 0x0000000000037919 */ /* 0x000e620000002100 */
[----:B------:R-:W3:Y:S05]  /*0050*/  LDCU UR8, c[0x0][0x388] ;  /* 0x00007100ff0877ac */ /* 0x000eea0008000800 */
[----:B------:R-:W0:Y:S08]  /*0060*/  S2UR UR6, SR_CTAID.Y ;  /* 0x00000000000679c3 */ /* 0x000e300000002600 */
[----:B------:R-:W0:Y:S01]  /*0070*/  LDC R5, c[0x0][0x364] ;  /* 0x0000d900ff057b82 */ /* 0x000e220000000800 */
[----:B------:R-:W4:Y:S07]  /*0080*/  LDCU UR7, c[0x0][0x374] ;  /* 0x00006e80ff0777ac */ /* 0x000f2e0008000800 */
[----:B------:R-:W1:Y:S01]  /*0090*/  S2UR UR4, SR_CTAID.X ;  /* 0x00000000000479c3 */ /* 0x000e620000002500 */
[----:B0-----:R-:W-:-:S05]  /*00a0*/  IMAD R4, R5, UR6, R4 ;  /* 0x0000000605047c24 */ /* 0x001fca000f8e0204 */
[----:B---3--:R-:W-:Y:S01]  /*00b0*/  ISETP.GE.AND P0, PT, R4, UR8, PT ;  /* 0x0000000804007c0c */ /* 0x008fe2000bf06270 */
[C---:B-1----:R-:W-:Y:S02]  /*00c0*/  IMAD R0, R2.reuse, UR4, R3 ;  /* 0x0000000402007c24 */ /* 0x042fe4000f8e0203 */
[----:B--2---:R-:W-:Y:S02]  /*00d0*/  IMAD R2, R2, UR5, RZ ;  /* 0x0000000502027c24 */ /* 0x004fe4000f8e02ff */
[----:B----4-:R-:W-:-:S08]  /*00e0*/  IMAD R3, R5, UR7, RZ ;  /* 0x0000000705037c24 */ /* 0x010fd0000f8e02ff */
[----:B------:R-:W-:Y:S05]  /*00f0*/  @P0 EXIT ;  /* 0x000000000000094d */ /* 0x000fea0003800000 */
[----:B------:R-:W0:Y:S01]  /*0100*/  LDC R11, c[0x0][0x3ac] ;  /* 0x0000eb00ff0b7b82 */ /* 0x000e220000000800 */
[----:B------:R-:W1:Y:S01]  /*0110*/  LDCU UR4, c[0x0][0x380] ;  /* 0x00007000ff0477ac */ /* 0x000e620008000800 */
[----:B------:R-:W-:Y:S01]  /*0120*/  HFMA2 R8, -RZ, RZ, 0, 0 ;  /* 0x00000000ff087431 */ /* 0x000fe200000001ff */
[----:B------:R-:W-:Y:S01]  /*0130*/  CS2R R6, SRZ ;  /* 0x0000000000067805 */ /* 0x000fe2000001ff00 */
[----:B-1----:R-:W-:Y:S01]  /*0140*/  UISETP.GE.AND UP0, UPT, UR4, 0x1, UPT ;  /* 0x000000010400788c */ /* 0x002fe2000bf06270 */
[----:B0-----:R-:W-:-:S04]  /*0150*/  IADD3 R5, PT, PT, R11, 0x1800000, RZ ;  /* 0x018000000b057810 */ /* 0x001fc80007ffe0ff */
[----:B------:R-:W-:-:S04]  /*0160*/  LOP3.LUT R5, R5, 0x7f800000, RZ, 0xc0, !PT ;  /* 0x7f80000005057812 */ /* 0x000fc800078ec0ff */
[----:B------:R-:W-:Y:S01]  /*0170*/  ISETP.GT.U32.AND P0, PT, R5, 0x1ffffff, PT ;  /* 0x01ffffff0500780c */ /* 0x000fe20003f04070 */
[----:B------:R-:W-:-:S12]  /*0180*/  IMAD.MOV.U32 R5, RZ, RZ, RZ ;  /* 0x000000ffff057224 */ /* 0x000fd800078e00ff */
[----:B------:R-:W-:Y:S05]  /*0190*/  @P0 BRA `(.L_x_0) ;  /* 0x0000000000180947 */ /* 0x000fea0003800000 */
[----:B------:R-:W0:Y:S01]  /*01a0*/  LDCU UR4, c[0x0][0x3ac] ;  /* 0x00007580ff0477ac */ /* 0x000e220008000800 */
[----:B------:R-:W-:Y:S01]  /*01b0*/  MOV R12, 0x1e0 ;  /* 0x000001e0000c7802 */ /* 0x000fe20000000f00 */
[----:B0-----:R-:W-:-:S07]  /*01c0*/  IMAD.U32 R9, RZ, RZ, UR4 ;  /* 0x00000004ff097e24 */ /* 0x001fce000f8e00ff */
[----:B------:R-:W-:Y:S05]  /*01d0*/  CALL.REL.NOINC `($__internal_0_$__cuda_sm20_rcp_rn_f32_slowpath) ;  /* 0x0000005400687944 */ /* 0x000fea0003c00000 */
[----:B------:R-:W-:Y:S01]  /*01e0*/  MOV R10, R11 ;  /* 0x0000000b000a7202 */ /* 0x000fe20000000f00 */
[----:B------:R-:W-:Y:S06]  /*01f0*/  BRA `(.L_x_1) ;  /* 0x0000000000107947 */ /* 0x000fec0003800000 */
.L_x_0:
[----:B------:R-:W0:Y:S02]  /*0200*/  MUFU.RCP R10, R11 ;  /* 0x0000000b000a7308 */ /* 0x000e240000001000 */
[----:B0-----:R-:W-:-:S04]  /*0210*/  FFMA R9, R10, R11, -1 ;  /* 0xbf8000000a097423 */ /* 0x001fc8000000000b */
[----:B------:R-:W-:-:S04]  /*0220*/  FADD.FTZ R9, -R9, -RZ ;  /* 0x800000ff09097221 */ /* 0x000fc80000010100 */
[----:B------:R-:W-:-:S07]  /*0230*/  FFMA R10, R10, R9, R10 ;  /* 0x000000090a0a7223 */ /* 0x000fce000000000a */
.L_x_1:
[----:B------:R-:W0:Y:S02]  /*0240*/  LDC R14, c[0x0][0x3a8] ;  /* 0x0000ea00ff0e7b82 */ /* 0x000e240000000800 */
[----:B0-----:R-:W-:-:S05]  /*0250*/  VIADD R9, R14, 0x1800000 ;  /* 0x018000000e097836 */ /* 0x001fca0000000000 */
[----:B------:R-:W-:-:S04]  /*0260*/  LOP3.LUT R9, R9, 0x7f800000, RZ, 0xc0, !PT ;  /* 0x7f80000009097812 */ /* 0x000fc800078ec0ff */
[----:B------:R-:W-:-:S13]  /*0270*/  ISETP.GT.U32.AND P0, PT, R9, 0x1ffffff, PT ;  /* 0x01ffffff0900780c */ /* 0x000fda0003f04070 */
[----:B------:R-:W-:Y:S05]  /*0280*/  @P0 BRA `(.L_x_2) ;  /* 0x0000000000140947 */ /* 0x000fea0003800000 */
[----:B------:R-:W0:Y:S01]  /*0290*/  LDC R9, c[0x0][0x3a8] ;  /* 0x0000ea00ff097b82 */ /* 0x000e220000000800 */
[----:B------:R-:W-:-:S07]  /*02a0*/  MOV R12, 0x2c0 ;  /* 0x000002c0000c7802 */ /* 0x000fce0000000f00 */
[----:B0-----:R-:W-:Y:S05]  /*02b0*/  CALL.REL.NOINC `($__internal_0_$__cuda_sm20_rcp_rn_f32_slowpath) ;  /* 0x0000005400307944 */ /* 0x001fea0003c00000 */
[----:B------:R-:W-:Y:S01]  /*02c0*/  MOV R9, R11 ;  /* 0x0000000b00097202 */ /* 0x000fe20000000f00 */
[----:B------:R-:W-:Y:S06]  /*02d0*/  BRA `(.L_x_3) ;  /* 0x0000000000107947 */ /* 0x000fec0003800000 */
.L_x_2:
[----:B------:R-:W0:Y:S02]  /*02e0*/  MUFU.RCP R9, R14 ;  /* 0x0000000e00097308 */ /* 0x000e240000001000 */
[----:B0-----:R-:W-:-:S04]  /*02f0*/  FFMA R11, R9, R14, -1 ;  /* 0xbf800000090b7423 */ /* 0x001fc8000000000e */
[----:B------:R-:W-:-:S04]  /*0300*/  FADD.FTZ R12, -R11, -RZ ;  /* 0x800000ff0b0c7221 */ /* 0x000fc80000010100 */
[----:B------:R-:W-:-:S07]  /*0310*/  FFMA R9, R9, R12, R9 ;  /* 0x0000000c09097223 */ /* 0x000fce0000000009 */
.L_x_3:
[----:B------:R-:W0:Y:S01]  /*0320*/  LDC R15, c[0x0][0x3a8] ;  /* 0x0000ea00ff0f7b82 */ /* 0x000e220000000800 */
[----:B------:R-:W-:Y:S01]  /*0330*/  FMUL R11, R9, 0.5 ;  /* 0x3f000000090b7820 */ /* 0x000fe20000400000 */
[----:B------:R-:W1:Y:S05]  /*0340*/  LDCU.64 UR8, c[0x0][0x358] ;  /* 0x00006b00ff0877ac */ /* 0x000e6a0008000a00 */
[----:B------:R-:W2:Y:S02]  /*0350*/  FRND.TRUNC R11, R11 ;  /* 0x0000000b000b7307 */ /* 0x000ea4000020d000 */
[----:B--2---:R-:W-:Y:S01]  /*0360*/  FADD R14, R11, R11 ;  /* 0x0000000b0b0e7221 */ /* 0x004fe20000000000 */
[----:B0-----:R-:W-:-:S06]  /*0370*/  FMUL R13, R15, 0.5 ;  /* 0x3f0000000f0d7820 */ /* 0x001fcc0000400000 */
[----:B------:R-:W0:Y:S02]  /*0380*/  FRND.TRUNC R13, R13 ;  /* 0x0000000d000d7307 */ /* 0x000e24000020d000 */
[----:B0-----:R-:W-:Y:S01]  /*0390*/  FADD R12, R13, R13 ;  /* 0x0000000d0d0c7221 */ /* 0x001fe20000000000 */
[----:B-1----:R-:W-:Y:S06]  /*03a0*/  BRA.U !UP0, `(.L_x_4) ;  /* 0x0000004908447547 */ /* 0x002fec000b800000 */
[C---:B------:R-:W-:Y:S01]  /*03b0*/  FMUL R11, |R10|.reuse, 16777216 ;  /* 0x4b8000000a0b7820 */ /* 0x040fe20000400200 */
[C---:B------:R-:W-:Y:S01]  /*03c0*/  FSETP.GEU.AND P0, PT, |R10|.reuse, 1.175494350822287508e-38, PT ;  /* 0x008000000a00780b */ /* 0x040fe20003f0e200 */
[----:B------:R-:W0:Y:S01]  /*03d0*/  LDCU UR4, c[0x0][0x384] ;  /* 0x00007080ff0477ac */ /* 0x000e220008000800 */
[----:B------:R-:W-:Y:S02]  /*03e0*/  FSETP.GEU.AND P3, PT, R15, RZ, PT ;  /* 0x000000ff0f00720b */ /* 0x000fe40003f6e000 */
[----:B------:R-:W-:Y:S02]  /*03f0*/  FSEL R11, R11, |R10|, !P0 ;  /* 0x4000000a0b0b7208 */ /* 0x000fe40004000000 */
[----:B------:R-:W-:Y:S02]  /*0400*/  FSEL R18, RZ, -24, P0 ;  /* 0xc1c00000ff127808 */ /* 0x000fe40000000000 */
[----:B------:R-:W-:Y:S01]  /*0410*/  FSETP.NEU.AND P0, PT, R10, 1, PT ;  /* 0x3f8000000a00780b */ /* 0x000fe20003f0d000 */
[----:B------:R-:W-:Y:S01]  /*0420*/  VIADD R13, R11, 0xc0cafb0d ;  /* 0xc0cafb0d0b0d7836 */ /* 0x000fe20000000000 */
[----:B------:R-:W-:-:S02]  /*0430*/  FSETP.NEU.AND P6, PT, |R15|, +INF , PT ;  /* 0x7f8000000f00780b */ /* 0x000fc40003fcd200 */
[----:B------:R-:W-:Y:S02]  /*0440*/  FSETP.EQ.OR P0, PT, R15, RZ, !P0 ;  /* 0x000000ff0f00720b */ /* 0x000fe40004702400 */
[----:B------:R-:W-:-:S04]  /*0450*/  LOP3.LUT R16, R13, 0xff800000, RZ, 0xc0, !PT ;  /* 0xff8000000d107812 */ /* 0x000fc800078ec0ff */
[-C--:B------:R-:W-:Y:S01]  /*0460*/  IADD3 R11, PT, PT, R11, -R16.reuse, RZ ;  /* 0x800000100b0b7210 */ /* 0x080fe20007ffe0ff */
[----:B0-----:R-:W-:Y:S02]  /*0470*/  ULOP3.LUT UR5, UR4, 0x7ffffff8, URZ, 0xc0, !UPT ;  /* 0x7ffffff804057892 */ /* 0x001fe4000f8ec0ff */
[----:B------:R-:W-:Y:S02]  /*0480*/  UIADD3 UR10, UPT, UPT, UR4, -0x1, URZ ;  /* 0xffffffff040a7890 */ /* 0x000fe4000fffe0ff */
[C---:B------:R-:W-:Y:S01]  /*0490*/  FADD R17, R11.reuse, 1 ;  /* 0x3f8000000b117421 */ /* 0x040fe20000000000 */
[----:B------:R-:W-:Y:S01]  /*04a0*/  FADD R13, R11, -1 ;  /* 0xbf8000000b0d7421 */ /* 0x000fe20000000000 */
[----:B------:R-:W-:Y:S01]  /*04b0*/  I2FP.F32.S32 R11, R16 ;  /* 0x00000010000b7245 */ /* 0x000fe20000201400 */
[----:B------:R-:W-:Y:S01]  /*04c0*/  IMAD.MOV.U32 R16, RZ, RZ, 0x3a2c32e4 ;  /* 0x3a2c32e4ff107424 */ /* 0x000fe200078e00ff */
[----:B------:R-:W-:Y:S01]  /*04d0*/  ULOP3.LUT UR11, UR4, 0x7, URZ, 0xc0, !UPT ;  /* 0x00000007040b7892 */ /* 0x000fe2000f8ec0ff */
[----:B------:R-:W-:Y:S01]  /*04e0*/  FADD R20, R13, R13 ;  /* 0x0000000d0d147221 */ /* 0x000fe20000000000 */
[----:B------:R-:W0:Y:S01]  /*04f0*/  MUFU.RCP R17, R17 ;  /* 0x0000001100117308 */ /* 0x000e220000001000 */
[----:B------:R-:W-:Y:S01]  /*0500*/  FFMA R18, R11, 1.1920928955078125e-07, R18 ;  /* 0x340000000b127823 */ /* 0x000fe20000000012 */
[----:B------:R-:W-:-:S02]  /*0510*/  ULOP3.LUT UR12, UR4, 0x3, URZ, 0xc0, !UPT ;  /* 0x00000003040c7892 */ /* 0x000fc4000f8ec0ff */
[----:B------:R-:W-:Y:S01]  /*0520*/  ULOP3.LUT UR4, UR4, 0x7ffffff0, URZ, 0xc0, !UPT ;  /* 0x7ffffff004047892 */ /* 0x000fe2000f8ec0ff */
[----:B0-----:R-:W-:-:S04]  /*0530*/  FMUL R19, R17, R20 ;  /* 0x0000001411137220 */ /* 0x001fc80000400000 */
[----:B------:R-:W-:Y:S01]  /*0540*/  FADD R20, R13, -R19 ;  /* 0x800000130d147221 */ /* 0x000fe20000000000 */
[CC--:B------:R-:W-:Y:S01]  /*0550*/  FMUL R21, R19.reuse, R19.reuse ;  /* 0x0000001313157220 */ /* 0x0c0fe20000400000 */
[----:B------:R-:W-:Y:S02]  /*0560*/  FFMA R11, R19, 1.4426950216293334961, R18 ;  /* 0x3fb8aa3b130b7823 */ /* 0x000fe40000000012 */
[----:B------:R-:W-:Y:S01]  /*0570*/  FADD R20, R20, R20 ;  /* 0x0000001414147221 */ /* 0x000fe20000000000 */
[----:B------:R-:W-:Y:S01]  /*0580*/  FFMA R22, R21, R16, 0.0032181653659790754318 ;  /* 0x3b52e7db15167423 */ /* 0x000fe20000000010 */
[----:B------:R-:W-:Y:S02]  /*0590*/  FADD R18, R18, -R11 ;  /* 0x8000000b12127221 */ /* 0x000fe40000000000 */
[----:B------:R-:W-:Y:S01]  /*05a0*/  FFMA R20, R13, -R19, R20 ;  /* 0x800000130d147223 */ /* 0x000fe20000000014 */
[----:B------:R-:W-:Y:S01]  /*05b0*/  FFMA R22, R21, R22, 0.018033718690276145935 ;  /* 0x3c93bb7315167423 */ /* 0x000fe20000000016 */
[----:B------:R-:W-:-:S02]  /*05c0*/  FFMA R13, R19, 1.4426950216293334961, R18 ;  /* 0x3fb8aa3b130d7823 */ /* 0x000fc40000000012 */
[----:B------:R-:W-:Y:S01]  /*05d0*/  FMUL R20, R17, R20 ;  /* 0x0000001411147220 */ /* 0x000fe20000400000 */
[----:B------:R-:W-:-:S03]  /*05e0*/  FFMA R22, R21, R22, 0.12022458761930465698 ;  /* 0x3df6384f15167423 */ /* 0x000fc60000000016 */
[----:B------:R-:W-:Y:S01]  /*05f0*/  FFMA R18, R20, 1.4426950216293334961, R13 ;  /* 0x3fb8aa3b14127823 */ /* 0x000fe2000000000d */
[----:B------:R-:W-:-:S03]  /*0600*/  FMUL R22, R21, R22 ;  /* 0x0000001615167220 */ /* 0x000fc60000400000 */
[----:B------:R-:W-:Y:S01]  /*0610*/  FFMA R17, R19, 1.9251366722983220825e-08, R18 ;  /* 0x32a55e3413117823 */ /* 0x000fe20000000012 */
[----:B------:R-:W-:-:S04]  /*0620*/  FMUL R13, R22, 3 ;  /* 0x40400000160d7820 */ /* 0x000fc80000400000 */
[----:B------:R-:W-:Y:S01]  /*0630*/  FFMA R13, R20, R13, R17 ;  /* 0x0000000d140d7223 */ /* 0x000fe20000000011 */
[----:B------:R-:W-:-:S03]  /*0640*/  HFMA2 R17, -RZ, RZ, 0.64013671875, -15.109375 ;  /* 0x391fcb8eff117431 */ /* 0x000fc600000001ff */
[----:B------:R-:W-:-:S04]  /*0650*/  FFMA R22, R19, R22, R13 ;  /* 0x0000001613167223 */ /* 0x000fc8000000000d */
[----:B------:R-:W-:-:S04]  /*0660*/  FADD R18, R11, R22 ;  /* 0x000000160b127221 */ /* 0x000fc80000000000 */
[----:B------:R-:W-:Y:S01]  /*0670*/  FMUL R13, R18, R15 ;  /* 0x0000000f120d7220 */ /* 0x000fe20000400000 */
[----:B------:R-:W-:-:S03]  /*0680*/  FADD R11, -R11, R18 ;  /* 0x000000120b0b7221 */ /* 0x000fc60000000100 */
[----:B------:R-:W0:Y:S01]  /*0690*/  FRND R20, R13 ;  /* 0x0000000d00147307 */ /* 0x000e220000201000 */
[----:B------:R-:W-:Y:S01]  /*06a0*/  FADD R11, R22, -R11 ;  /* 0x8000000b160b7221 */ /* 0x000fe20000000000 */
[-C--:B------:R-:W-:Y:S01]  /*06b0*/  FFMA R18, R18, R15.reuse, -R13 ;  /* 0x0000000f12127223 */ /* 0x080fe2000000080d */
[C---:B------:R-:W-:Y:S02]  /*06c0*/  FSETP.GT.AND P2, PT, |R13|.reuse, 152, PT ;  /* 0x431800000d00780b */ /* 0x040fe40003f44200 */
[----:B------:R-:W-:Y:S01]  /*06d0*/  FSETP.GEU.AND P4, PT, R13, RZ, PT ;  /* 0x000000ff0d00720b */ /* 0x000fe20003f8e000 */
[----:B------:R-:W-:Y:S02]  /*06e0*/  FFMA R18, R11, R15, R18 ;  /* 0x0000000f0b127223 */ /* 0x000fe40000000012 */
[----:B------:R-:W1:Y:S01]  /*06f0*/  F2I.NTZ R19, R13 ;  /* 0x0000000d00137305 */ /* 0x000e620000203100 */
[----:B------:R-:W-:Y:S02]  /*0700*/  FSEL R23, RZ, +INF , !P4 ;  /* 0x7f800000ff177808 */ /* 0x000fe40006000000 */
[----:B------:R-:W-:Y:S01]  /*0710*/  FSETP.GEU.AND P4, PT, R10, RZ, PT ;  /* 0x000000ff0a00720b */ /* 0x000fe20003f8e000 */
[----:B0-----:R-:W-:Y:S01]  /*0720*/  FADD R11, R13, -R20 ;  /* 0x800000140d0b7221 */ /* 0x001fe20000000000 */
[----:B------:R-:W-:-:S03]  /*0730*/  FSETP.GT.AND P1, PT, R20, RZ, PT ;  /* 0x000000ff1400720b */ /* 0x000fc60003f24000 */
[----:B------:R-:W0:Y:S01]  /*0740*/  FRND.FLOOR R13, R15 ;  /* 0x0000000f000d7307 */ /* 0x000e220000205000 */
[----:B------:R-:W-:-:S04]  /*0750*/  FADD R18, R11, R18 ;  /* 0x000000120b127221 */ /* 0x000fc80000000000 */
[----:B------:R-:W-:-:S04]  /*0760*/  FFMA R11, R18, R17, 0.0013391353422775864601 ;  /* 0x3aaf85ed120b7423 */ /* 0x000fc80000000011 */
[----:B------:R-:W-:-:S04]  /*0770*/  FFMA R11, R18, R11, 0.0096188392490148544312 ;  /* 0x3c1d9856120b7423 */ /* 0x000fc8000000000b */
[----:B------:R-:W-:Y:S01]  /*0780*/  FFMA R21, R18, R11, 0.055503588169813156128 ;  /* 0x3d6357bb12157423 */ /* 0x000fe2000000000b */
[----:B------:R-:W-:Y:S01]  /*0790*/  FADD R11, -R12, R15 ;  /* 0x0000000f0c0b7221 */ /* 0x000fe20000000100 */
[----:B------:R-:W-:Y:S02]  /*07a0*/  SEL R12, RZ, 0x83000000, P1 ;  /* 0x83000000ff0c7807 */ /* 0x000fe40000800000 */
[----:B------:R-:W-:Y:S01]  /*07b0*/  FFMA R21, R18, R21, 0.24022644758224487305 ;  /* 0x3e75fdec12157423 */ /* 0x000fe20000000015 */
[----:B------:R-:W-:Y:S02]  /*07c0*/  FSETP.NAN.OR P1, PT, |R10|, |R10|, P0 ;  /* 0x4000000a0a00720b */ /* 0x000fe40000728600 */
[----:B-1----:R-:W-:Y:S02]  /*07d0*/  IMAD R19, R19, 0x800000, -R12 ;  /* 0x0080000013137824 */ /* 0x002fe400078e0a0c */
[----:B------:R-:W-:Y:S01]  /*07e0*/  FFMA R21, R18, R21, 0.69314718246459960938 ;  /* 0x3f31721812157423 */ /* 0x000fe20000000015 */
[----:B------:R-:W-:-:S02]  /*07f0*/  IADD3 R12, PT, PT, R12, 0x7f000000, RZ ;  /* 0x7f0000000c0c7810 */ /* 0x000fc40007ffe0ff */
[----:B------:R-:W-:Y:S01]  /*0800*/  FSETP.NEU.AND P5, PT, |R11|, 1, PT ;  /* 0x3f8000000b00780b */ /* 0x000fe20003fad200 */
[----:B------:R-:W-:Y:S01]  /*0810*/  FFMA R21, R18, R21, 1 ;  /* 0x3f80000012157423 */ /* 0x000fe20000000015 */
[----:B------:R-:W-:-:S03]  /*0820*/  FSETP.NAN.OR P1, PT, |R15|, |R15|, P1 ;  /* 0x4000000f0f00720b */ /* 0x000fc60000f28600 */
[----:B------:R-:W-:Y:S01]  /*0830*/  FMUL R18, R12, R21 ;  /* 0x000000150c127220 */ /* 0x000fe20000400000 */
[----:B------:R-:W-:-:S03]  /*0840*/  FADD R12, R10, R10 ;  /* 0x0000000a0a0c7221 */ /* 0x000fc60000000000 */
[----:B------:R-:W-:Y:S01]  /*0850*/  @!P2 FMUL R23, R19, R18 ;  /* 0x000000121317a220 */ /* 0x000fe20000400000 */
[C---:B------:R-:W-:Y:S01]  /*0860*/  FSETP.NEU.AND P2, PT, R10.reuse, -1, PT ;  /* 0xbf8000000a00780b */ /* 0x040fe20003f4d000 */
[----:B------:R-:W-:Y:S01]  /*0870*/  FADD R18, R10, R15 ;  /* 0x0000000f0a127221 */ /* 0x000fe20000000000 */
[----:B------:R-:W-:Y:S02]  /*0880*/  @!P3 LOP3.LUT R12, R12, 0x7f800000, RZ, 0x3c, !PT ;  /* 0x7f8000000c0cb812 */ /* 0x000fe400078e3cff */
[----:B0-----:R-:W-:Y:S02]  /*0890*/  FSETP.NEU.AND P3, PT, R13, R15, PT ;  /* 0x0000000f0d00720b */ /* 0x001fe40003f6d000 */
[----:B------:R-:W-:Y:S02]  /*08a0*/  FSEL R19, R23, -R23, P5 ;  /* 0x8000001717137208 */ /* 0x000fe40002800000 */
[----:B------:R-:W-:Y:S02]  /*08b0*/  @P5 LOP3.LUT R12, R12, 0x7fffffff, RZ, 0xc0, !PT ;  /* 0x7fffffff0c0c5812 */ /* 0x000fe400078ec0ff */
[----:B------:R-:W-:-:S02]  /*08c0*/  FSETP.NEU.AND P5, PT, R10, RZ, PT ;  /* 0x000000ff0a00720b */ /* 0x000fc40003fad000 */
[----:B------:R-:W-:Y:S02]  /*08d0*/  @!P4 FSEL R23, R19, +QNAN , !P3 ;  /* 0x7fffffff1317c808 */ /* 0x000fe40005800000 */
[----:B------:R-:W-:Y:S02]  /*08e0*/  @P1 FSEL R12, R18, 1, !P0 ;  /* 0x3f800000120c1808 */ /* 0x000fe40004000000 */
[----:B------:R-:W-:Y:S02]  /*08f0*/  FSETP.NEU.AND P0, PT, |R10|, +INF , PT ;  /* 0x7f8000000a00780b */ /* 0x000fe40003f0d200 */
[----:B------:R-:W-:Y:S02]  /*0900*/  @!P2 FSEL R23, R23, 1, P6 ;  /* 0x3f8000001717a808 */ /* 0x000fe40003000000 */
[----:B------:R-:W-:Y:S02]  /*0910*/  FSETP.GEU.AND P2, PT, R9, RZ, PT ;  /* 0x000000ff0900720b */ /* 0x000fe40003f4e000 */
[----:B------:R-:W-:-:S04]  /*0920*/  FSEL R23, R12, R23, !P0 ;  /* 0x000000170c177208 */ /* 0x000fc80004000000 */
[----:B------:R-:W-:-:S05]  /*0930*/  @P5 FSEL R12, R12, R23, P1 ;  /* 0x000000170c0c5208 */ /* 0x000fca0000800000 */
[----:B------:R-:W-:-:S04]  /*0940*/  FADD R15, R12, -1 ;  /* 0xbf8000000c0f7421 */ /* 0x000fc80000000000 */
[C---:B------:R-:W-:Y:S01]  /*0950*/  FMUL R18, |R15|.reuse, 16777216 ;  /* 0x4b8000000f127820 */ /* 0x040fe20000400200 */
[----:B------:R-:W-:-:S04]  /*0960*/  FSETP.GEU.AND P0, PT, |R15|, 1.175494350822287508e-38, PT ;  /* 0x008000000f00780b */ /* 0x000fc80003f0e200 */
[----:B------:R-:W-:-:S05]  /*0970*/  FSEL R18, R18, |R15|, !P0 ;  /* 0x4000000f12127208 */ /* 0x000fca0004000000 */
[----:B------:R-:W-:-:S05]  /*0980*/  VIADD R19, R18, 0xc0cafb0d ;  /* 0xc0cafb0d12137836 */ /* 0x000fca0000000000 */
[----:B------:R-:W-:Y:S02]  /*0990*/  LOP3.LUT R21, R19, 0xff800000, RZ, 0xc0, !PT ;  /* 0xff80000013157812 */ /* 0x000fe400078ec0ff */
[----:B------:R-:W-:Y:S02]  /*09a0*/  FSEL R19, RZ, -24, P0 ;  /* 0xc1c00000ff137808 */ /* 0x000fe40000000000 */
[-C--:B------:R-:W-:Y:S02]  /*09b0*/  IADD3 R18, PT, PT, R18, -R21.reuse, RZ ;  /* 0x8000001512127210 */ /* 0x080fe40007ffe0ff */
[----:B------:R-:W-:-:S03]  /*09c0*/  I2FP.F32.S32 R20, R21 ;  /* 0x0000001500147245 */ /* 0x000fc60000201400 */
[C---:B------:R-:W-:Y:S01]  /*09d0*/  FADD R22, R18.reuse, 1 ;  /* 0x3f80000012167421 */ /* 0x040fe20000000000 */
[----:B------:R-:W-:Y:S01]  /*09e0*/  FADD R23, R18, -1 ;  /* 0xbf80000012177421 */ /* 0x000fe20000000000 */
[----:B------:R-:W-:-:S03]  /*09f0*/  FFMA R21, R20, 1.1920928955078125e-07, R19 ;  /* 0x3400000014157823 */ /* 0x000fc60000000013 */
[----:B------:R-:W-:Y:S01]  /*0a00*/  FADD R25, R23, R23 ;  /* 0x0000001717197221 */ /* 0x000fe20000000000 */
[----:B------:R-:W0:Y:S03]  /*0a10*/  MUFU.RCP R22, R22 ;  /* 0x0000001600167308 */ /* 0x000e260000001000 */
[----:B0-----:R-:W-:-:S04]  /*0a20*/  FMUL R18, R22, R25 ;  /* 0x0000001916127220 */ /* 0x001fc80000400000 */
[----:B------:R-:W-:Y:S01]  /*0a30*/  FADD R20, R23, -R18 ;  /* 0x8000001217147221 */ /* 0x000fe20000000000 */
[C---:B------:R-:W-:Y:S01]  /*0a40*/  FMUL R25, R18.reuse, R18 ;  /* 0x0000001212197220 */ /* 0x040fe20000400000 */
        /* <DEDUP_REMOVED lines=8> */
[----:B------:R-:W-:Y:S01]  /*0ad0*/  FFMA R16, R25, R16, 0.12022458761930465698 ;  /* 0x3df6384f19107423 */ /* 0x000fe20000000010 */
[----:B------:R-:W-:Y:S02]  /*0ae0*/  IMAD.U32 R22, RZ, RZ, UR5 ;  /* 0x00000005ff167e24 */ /* 0x000fe4000f8e00ff */
[----:B------:R-:W-:Y:S01]  /*0af0*/  FFMA R21, R23, 1.4426950216293334961, R20 ;  /* 0x3fb8aa3b17157823 */ /* 0x000fe20000000014 */
[----:B------:R-:W-:-:S03]  /*0b00*/  FMUL R25, R25, R16 ;  /* 0x0000001019197220 */ /* 0x000fc60000400000 */
[----:B------:R-:W-:Y:S01]  /*0b10*/  FFMA R16, R18, 1.9251366722983220825e-08, R21 ;  /* 0x32a55e3412107823 */ /* 0x000fe20000000015 */
[----:B------:R-:W-:-:S04]  /*0b20*/  FMUL R20, R25, 3 ;  /* 0x4040000019147820 */ /* 0x000fc80000400000 */
[----:B------:R-:W-:-:S04]  /*0b30*/  FFMA R16, R23, R20, R16 ;  /* 0x0000001417107223 */ /* 0x000fc80000000010 */
[----:B------:R-:W-:-:S04]  /*0b40*/  FFMA R18, R18, R25, R16 ;  /* 0x0000001912127223 */ /* 0x000fc80000000010 */
[----:B------:R-:W-:-:S04]  /*0b50*/  FADD R20, R19, R18 ;  /* 0x0000001213147221 */ /* 0x000fc80000000000 */
[----:B------:R-:W-:Y:S01]  /*0b60*/  FMUL R16, R20, R9 ;  /* 0x0000000914107220 */ /* 0x000fe20000400000 */
[----:B------:R-:W-:-:S03]  /*0b70*/  FADD R19, -R19, R20 ;  /* 0x0000001413137221 */ /* 0x000fc60000000100 */
[----:B------:R-:W0:Y:S01]  /*0b80*/  FRND R21, R16 ;  /* 0x0000001000157307 */ /* 0x000e220000201000 */
[----:B------:R-:W-:Y:S01]  /*0b90*/  FADD R18, R18, -R19 ;  /* 0x8000001312127221 */ /* 0x000fe20000000000 */
[-C--:B------:R-:W-:Y:S01]  /*0ba0*/  FFMA R19, R20, R9.reuse, -R16 ;  /* 0x0000000914137223 */ /* 0x080fe20000000810 */
[----:B------:R-:W-:Y:S01]  /*0bb0*/  FADD R20, -R14, R9 ;  /* 0x000000090e147221 */ /* 0x000fe20000000100 */
[----:B------:R-:W-:Y:S02]  /*0bc0*/  FSETP.GT.AND P1, PT, |R16|, 152, PT ;  /* 0x431800001000780b */ /* 0x000fe40003f24200 */
[----:B------:R-:W-:Y:S01]  /*0bd0*/  FFMA R18, R18, R9, R19 ;  /* 0x0000000912127223 */ /* 0x000fe20000000013 */
[C---:B------:R-:W-:Y:S01]  /*0be0*/  FSETP.GEU.AND P3, PT, R16.reuse, RZ, PT ;  /* 0x000000ff1000720b */ /* 0x040fe20003f6e000 */
[----:B0-----:R-:W-:Y:S01]  /*0bf0*/  FADD R19, R16, -R21 ;  /* 0x8000001510137221 */ /* 0x001fe20000000000 */
[----:B------:R-:W-:-:S03]  /*0c00*/  FSETP.GT.AND P0, PT, R21, RZ, PT ;  /* 0x000000ff1500720b */ /* 0x000fc60003f04000 */
[----:B------:R-:W-:Y:S01]  /*0c10*/  FADD R18, R18, R19 ;  /* 0x0000001312127221 */ /* 0x000fe20000000000 */
[----:B------:R-:W-:Y:S01]  /*0c20*/  SEL R14, RZ, 0x83000000, P0 ;  /* 0x83000000ff0e7807 */ /* 0x000fe20000000000 */
[----:B------:R-:W0:Y:S01]  /*0c30*/  F2I.NTZ R19, R16 ;  /* 0x0000001000137305 */ /* 0x000e220000203100 */
[----:B------:R-:W-:Y:S01]  /*0c40*/  FSETP.NEU.AND P0, PT, |R20|, 1, PT ;  /* 0x3f8000001400780b */ /* 0x000fe20003f0d200 */
[----:B------:R-:W-:-:S04]  /*0c50*/  FFMA R17, R18, R17, 0.0013391353422775864601 ;  /* 0x3aaf85ed12117423 */ /* 0x000fc80000000011 */
[----:B------:R-:W-:-:S04]  /*0c60*/  FFMA R17, R18, R17, 0.0096188392490148544312 ;  /* 0x3c1d985612117423 */ /* 0x000fc80000000011 */
[----:B------:R-:W-:-:S04]  /*0c70*/  FFMA R17, R18, R17, 0.055503588169813156128 ;  /* 0x3d6357bb12117423 */ /* 0x000fc80000000011 */
[----:B------:R-:W-:Y:S01]  /*0c80*/  FFMA R17, R18, R17, 0.24022644758224487305 ;  /* 0x3e75fdec12117423 */ /* 0x000fe20000000011 */
[----:B0-----:R-:W-:-:S03]  /*0c90*/  LEA R20, R19, -R14, 0x17 ;  /* 0x8000000e13147211 */ /* 0x001fc600078eb8ff */
[----:B------:R-:W-:-:S04]  /*0ca0*/  FFMA R17, R18, R17, 0.69314718246459960938 ;  /* 0x3f31721812117423 */ /* 0x000fc80000000011 */
[----:B------:R-:W-:Y:S01]  /*0cb0*/  FFMA R17, R18, R17, 1 ;  /* 0x3f80000012117423 */ /* 0x000fe20000000011 */
[----:B------:R-:W-:Y:S02]  /*0cc0*/  VIADD R18, R14, 0x7f000000 ;  /* 0x7f0000000e127836 */ /* 0x000fe40000000000 */
[----:B------:R-:W-:Y:S02]  /*0cd0*/  FADD R14, R15, R15 ;  /* 0x0000000f0f0e7221 */ /* 0x000fe40000000000 */
[----:B------:R-:W-:-:S03]  /*0ce0*/  FMUL R17, R17, R18 ;  /* 0x0000001211117220 */ /* 0x000fc60000400000 */
[----:B------:R-:W-:Y:S01]  /*0cf0*/  @!P2 LOP3.LUT R14, R14, 0x7f800000, RZ, 0x3c, !PT ;  /* 0x7f8000000e0ea812 */ /* 0x000fe200078e3cff */
[----:B------:R-:W-:Y:S01]  /*0d00*/  FMUL R15, R17, R20 ;  /* 0x00000014110f7220 */ /* 0x000fe20000400000 */
[----:B------:R-:W-:Y:S02]  /*0d10*/  @P1 FSEL R15, RZ, +INF , !P3 ;  /* 0x7f800000ff0f1808 */ /* 0x000fe40005800000 */
[----:B------:R-:W-:-:S07]  /*0d20*/  @P0 LOP3.LUT R14, R14, 0x7fffffff, RZ, 0xc0, !PT ;  /* 0x7fffffff0e0e0812 */ /* 0x000fce00078ec0ff */
.L_x_50:
[----:B0-----:R-:W0:Y:S01]  /*0d30*/  LDCU UR5, c[0x0][0x380] ;  /* 0x00007000ff0577ac */ /* 0x001e220008000800 */
[----:B------:R-:W-:Y:S01]  /*0d40*/  BSSY.RECONVERGENT B1, `(.L_x_5) ;  /* 0x00003f2000017945 */ /* 0x000fe20003800200 */
[----:B0-----:R-:W-:-:S13]  /*0d50*/  ISETP.GE.AND P0, PT, R0, UR5, PT ;  /* 0x0000000500007c0c */ /* 0x001fda000bf06270 */
[----:B-1----:R-:W-:Y:S05]  /*0d60*/  @P0 BRA `(.L_x_6) ;  /* 0x0000003c00bc0947 */ /* 0x002fea0003800000 */
[----:B------:R-:W-:-:S07]  /*0d70*/  MOV R23, R0 ;  /* 0x0000000000177202 */ /* 0x000fce0000000f00 */
.L_x_49:
[----:B0-----:R-:W0:Y:S01]  /*0d80*/  LDCU.64 UR14, c[0x0][0x380] ;  /* 0x00007000ff0e77ac */ /* 0x001e220008000a00 */
[----:B-1----:R-:W1:Y:S01]  /*0d90*/  LDC.64 R16, c[0x0][0x390] ;  /* 0x0000e400ff107b82 */ /* 0x002e620000000a00 */
[----:B------:R-:W-:Y:S01]  /*0da0*/  HFMA2 R25, -RZ, RZ, 0, 0 ;  /* 0x00000000ff197431 */ /* 0x000fe200000001ff */
[----:B------:R-:W2:Y:S06]  /*0db0*/  LDCU UR5, c[0x0][0x388] ;  /* 0x00007100ff0577ac */ /* 0x000eac0008000800 */
[----:B------:R-:W3:Y:S01]  /*0dc0*/  LDC.64 R18, c[0x0][0x398] ;  /* 0x0000e600ff127b82 */ /* 0x000ee20000000a00 */
[----:B0-----:R-:W-:-:S02]  /*0dd0*/  UISETP.GT.AND UP0, UPT, UR15, URZ, UPT ;  /* 0x000000ff0f00728c */ /* 0x001fc4000bf04270 */
[C---:B------:R-:W-:Y:S02]  /*0de0*/  IMAD R21, R23.reuse, UR15, RZ ;  /* 0x0000000f17157c24 */ /* 0x040fe4000f8e02ff */
[----:B--2---:R-:W-:Y:S02]  /*0df0*/  IMAD R24, R23, UR5, R4 ;  /* 0x0000000517187c24 */ /* 0x004fe4000f8e0204 */
[----:B------:R-:W-:Y:S02]  /*0e00*/  IMAD.IADD R23, R2, 0x1, R23 ;  /* 0x0000000102177824 */ /* 0x000fe400078e0217 */
[----:B-1----:R-:W-:-:S03]  /*0e10*/  IMAD.WIDE R16, R21, 0x4, R16 ;  /* 0x0000000415107825 */ /* 0x002fc600078e0210 */
[----:B------:R-:W-:Y:S01]  /*0e20*/  ISETP.GE.AND P3, PT, R23, UR14, PT ;  /* 0x0000000e17007c0c */ /* 0x000fe2000bf66270 */
[----:B------:R-:W-:-:S12]  /*0e30*/  BRA.U !UP0, `(.L_x_7) ;  /* 0x0000000908b47547 */ /* 0x000fd8000b800000 */
[----:B---3--:R-:W-:-:S06]  /*0e40*/  IMAD.WIDE R18, R24, 0x4, R18 ;  /* 0x0000000418127825 */ /* 0x008fcc00078e0212 */
[----:B------:R-:W2:Y:S01]  /*0e50*/  LDG.E R18, desc[UR8][R18.64] ;  /* 0x0000000812127981 */ /* 0x000ea2000c1e1900 */
[----:B------:R-:W-:Y:S01]  /*0e60*/  UISETP.GE.U32.AND UP0, UPT, UR10, 0x7, UPT ;  /* 0x000000070a00788c */ /* 0x000fe2000bf06070 */
[----:B------:R-:W-:Y:S01]  /*0e70*/  IMAD.MOV.U32 R28, RZ, RZ, RZ ;  /* 0x000000ffff1c7224 */ /* 0x000fe200078e00ff */
[----:B------:R-:W-:Y:S01]  /*0e80*/  MOV R25, RZ ;  /* 0x000000ff00197202 */ /* 0x000fe20000000f00 */
[----:B--2---:R-:W-:-:S05]  /*0e90*/  IMAD R27, R18, UR15, RZ ;  /* 0x0000000f121b7c24 */ /* 0x004fca000f8e02ff */
[----:B------:R-:W-:Y:S01]  /*0ea0*/  SHF.R.S32.HI R26, RZ, 0x1f, R27 ;  /* 0x0000001fff1a7819 */ /* 0x000fe2000001141b */
[----:B------:R-:W-:Y:S06]  /*0eb0*/  BRA.U !UP0, `(.L_x_8) ;  /* 0x0000000508407547 */ /* 0x000fec000b800000 */
[----:B------:R-:W0:Y:S01]  /*0ec0*/  LDCU.64 UR6, c[0x0][0x390] ;  /* 0x00007200ff0677ac */ /* 0x000e220008000a00 */
[----:B------:R-:W-:Y:S02]  /*0ed0*/  HFMA2 R33, -RZ, RZ, 0, 9.5367431640625e-07 ;  /* 0x00000010ff217431 */ /* 0x000fe400000001ff */
[----:B------:R-:W-:Y:S01]  /*0ee0*/  IMAD.MOV.U32 R25, RZ, RZ, RZ ;  /* 0x000000ffff197224 */ /* 0x000fe200078e00ff */
[----:B0-----:R-:W-:-:S04]  /*0ef0*/  UIADD3 UR5, UP0, UPT, UR6, 0x10, URZ ;  /* 0x0000001006057890 */ /* 0x001fc8000ff1e0ff */
[----:B------:R-:W-:Y:S02]  /*0f00*/  UIADD3.X UR6, UPT, UPT, URZ, UR7, URZ, UP0, !UPT ;  /* 0x00000007ff067290 */ /* 0x000fe400087fe4ff */
[----:B------:R-:W-:Y:S01]  /*0f10*/  ULOP3.LUT UR7, UR15, 0x7ffffff8, URZ, 0xc0, !UPT ;  /* 0x7ffffff80f077892 */ /* 0x000fe2000f8ec0ff */
[----:B------:R-:W-:Y:S01]  /*0f20*/  IMAD.U32 R18, RZ, RZ, UR5 ;  /* 0x00000005ff127e24 */ /* 0x000fe2000f8e00ff */
[----:B------:R-:W-:Y:S02]  /*0f30*/  LEA R32, P0, R27, UR5, 0x2 ;  /* 0x000000051b207c11 */ /* 0x000fe4000f8010ff */
[----:B------:R-:W-:Y:S02]  /*0f40*/  MOV R19, UR6 ;  /* 0x0000000600137c02 */ /* 0x000fe40008000f00 */
[----:B------:R-:W-:Y:S02]  /*0f50*/  IMAD.U32 R22, RZ, RZ, UR7 ;  /* 0x00000007ff167e24 */ /* 0x000fe4000f8e00ff */
[----:B------:R-:W-:-:S03]  /*0f60*/  IMAD.WIDE R18, R21, 0x4, R18 ;  /* 0x0000000415127825 */ /* 0x000fc600078e0212 */
[----:B------:R-:W-:Y:S01]  /*0f70*/  IADD3 R28, PT, PT, -R22, RZ, RZ ;  /* 0x000000ff161c7210 */ /* 0x000fe20007ffe1ff */
[----:B------:R-:W-:Y:S01]  /*0f80*/  IMAD.MOV.U32 R34, RZ, RZ, R19 ;  /* 0x000000ffff227224 */ /* 0x000fe200078e0013 */
[----:B------:R-:W-:Y:S02]  /*0f90*/  MOV R29, R18 ;  /* 0x00000012001d7202 */ /* 0x000fe40000000f00 */
[----:B------:R-:W-:-:S07]  /*0fa0*/  LEA.HI.X R19, R27, UR6, R26, 0x2, P0 ;  /* 0x000000061b137c11 */ /* 0x000fce00080f141a */
.L_x_9:
[----:B------:R-:W-:Y:S01]  /*0fb0*/  IMAD.MOV.U32 R18, RZ, RZ, R32 ;  /* 0x000000ffff127224 */ /* 0x000fe200078e0020 */
[----:B------:R-:W-:Y:S01]  /*0fc0*/  MOV R20, R29 ;  /* 0x0000001d00147202 */ /* 0x000fe20000000f00 */
[----:B------:R-:W-:-:S03]  /*0fd0*/  IMAD.MOV.U32 R21, RZ, RZ, R34 ;  /* 0x000000ffff157224 */ /* 0x000fc600078e0022 */
[----:B------:R-:W2:Y:S04]  /*0fe0*/  LDG.E R30, desc[UR8][R18.64+-0x10] ;  /* 0xfffff008121e7981 */ /* 0x000ea8000c1e1900 */
[----:B------:R-:W2:Y:S04]  /*0ff0*/  LDG.E R29, desc[UR8][R20.64+-0x10] ;  /* 0xfffff008141d7981 */ /* 0x000ea8000c1e1900 */
[----:B------:R-:W3:Y:S04]  /*1000*/  LDG.E R31, desc[UR8][R20.64+-0xc] ;  /* 0xfffff408141f7981 */ /* 0x000ee8000c1e1900 */
[----:B------:R-:W3:Y:S01]  /*1010*/  LDG.E R34, desc[UR8][R18.64+-0xc] ;  /* 0xfffff40812227981 */ /* 0x000ee2000c1e1900 */
[----:B------:R-:W-:-:S02]  /*1020*/  ISETP.EQ.AND P1, PT, R33, 0x10, PT ;  /* 0x000000102100780c */ /* 0x000fc40003f22270 */
[----:B------:R-:W-:Y:S01]  /*1030*/  ISETP.EQ.AND P0, PT, R33, 0x18, PT ;  /* 0x000000182100780c */ /* 0x000fe20003f02270 */
[----:B------:R-:W4:Y:S04]  /*1040*/  LDG.E R35, desc[UR8][R20.64] ;  /* 0x0000000814237981 */ /* 0x000f28000c1e1900 */
[----:B------:R-:W4:Y:S01]  /*1050*/  LDG.E R36, desc[UR8][R18.64] ;  /* 0x0000000812247981 */ /* 0x000f22000c1e1900 */
[----:B--2---:R-:W-:-:S03]  /*1060*/  FADD R32, R29, -R30 ;  /* 0x8000001e1d207221 */ /* 0x004fc60000000000 */
[----:B------:R-:W2:Y:S04]  /*1070*/  LDG.E R29, desc[UR8][R20.64+-0x8] ;  /* 0xfffff808141d7981 */ /* 0x000ea8000c1e1900 */
[----:B------:R-:W2:Y:S01]  /*1080*/  LDG.E R30, desc[UR8][R18.64+-0x8] ;  /* 0xfffff808121e7981 */ /* 0x000ea2000c1e1900 */
[-C--:B------:R-:W-:Y:S01]  /*1090*/  FFMA R25, R32, R32.reuse, R25 ;  /* 0x0000002020197223 */ /* 0x080fe20000000019 */
[----:B------:R-:W-:Y:S01]  /*10a0*/  @P1 MOV R5, R32 ;  /* 0x0000002000051202 */ /* 0x000fe20000000f00 */
[----:B------:R-:W-:Y:S02]  /*10b0*/  @P0 IMAD.MOV.U32 R7, RZ, RZ, R32 ;  /* 0x000000ffff070224 */ /* 0x000fe400078e0020 */
[----:B---3--:R-:W-:Y:S02]  /*10c0*/  FADD R32, R31, -R34 ;  /* 0x800000221f207221 */ /* 0x008fe40000000000 */
[----:B------:R-:W3:Y:S04]  /*10d0*/  LDG.E R31, desc[UR8][R20.64+-0x4] ;  /* 0xfffffc08141f7981 */ /* 0x000ee8000c1e1900 */
[----:B------:R-:W3:Y:S01]  /*10e0*/  LDG.E R34, desc[UR8][R18.64+-0x4] ;  /* 0xfffffc0812227981 */ /* 0x000ee2000c1e1900 */
[----:B------:R-:W-:Y:S01]  /*10f0*/  @P0 MOV R8, R32 ;  /* 0x0000002000080202 */ /* 0x000fe20000000f00 */
[----:B------:R-:W-:-:S02]  /*1100*/  @P1 IMAD.MOV.U32 R6, RZ, RZ, R32 ;  /* 0x000000ffff061224 */ /* 0x000fc400078e0020 */
[----:B------:R-:W-:Y:S01]  /*1110*/  FFMA R25, R32, R32, R25 ;  /* 0x0000002020197223 */ /* 0x000fe20000000019 */
[----:B------:R-:W-:Y:S01]  /*1120*/  ISETP.EQ.AND P2, PT, R33, 0x8, PT ;  /* 0x000000082100780c */ /* 0x000fe20003f42270 */
[----:B--2---:R-:W-:Y:S02]  /*1130*/  FADD R32, R29, -R30 ;  /* 0x8000001e1d207221 */ /* 0x004fe40000000000 */
[----:B------:R-:W2:Y:S04]  /*1140*/  LDG.E R29, desc[UR8][R20.64+0x4] ;  /* 0x00000408141d7981 */ /* 0x000ea8000c1e1900 */
[----:B------:R-:W2:Y:S06]  /*1150*/  LDG.E R30, desc[UR8][R18.64+0x4] ;  /* 0x00000408121e7981 */ /* 0x000eac000c1e1900 */
[----:B------:R-:W-:Y:S01]  /*1160*/  @P2 MOV R5, R32 ;  /* 0x0000002000052202 */ /* 0x000fe20000000f00 */
[----:B------:R-:W-:-:S02]  /*1170*/  @P1 IMAD.MOV.U32 R7, RZ, RZ, R32 ;  /* 0x000000ffff071224 */ /* 0x000fc400078e0020 */
[----:B---3--:R-:W-:Y:S01]  /*1180*/  FADD R31, R31, -R34 ;  /* 0x800000221f1f7221 */ /* 0x008fe20000000000 */
[----:B------:R-:W-:Y:S01]  /*1190*/  FFMA R34, R32, R32, R25 ;  /* 0x0000002020227223 */ /* 0x000fe20000000019 */
[----:B------:R-:W-:Y:S01]  /*11a0*/  ISETP.EQ.AND P0, PT, R33, RZ, PT ;  /* 0x000000ff2100720c */ /* 0x000fe20003f02270 */
[----:B------:R-:W3:Y:S04]  /*11b0*/  LDG.E R25, desc[UR8][R20.64+0x8] ;  /* 0x0000080814197981 */ /* 0x000ee8000c1e1900 */
[----:B------:R-:W3:Y:S01]  /*11c0*/  LDG.E R32, desc[UR8][R18.64+0x8] ;  /* 0x0000080812207981 */ /* 0x000ee2000c1e1900 */
[----:B----4-:R-:W-:Y:S01]  /*11d0*/  FADD R35, R35, -R36 ;  /* 0x8000002423237221 */ /* 0x010fe20000000000 */
[-C--:B------:R-:W-:Y:S01]  /*11e0*/  FFMA R34, R31, R31.reuse, R34 ;  /* 0x0000001f1f227223 */ /* 0x080fe20000000022 */
[----:B------:R-:W-:-:S02]  /*11f0*/  @P1 MOV R8, R31 ;  /* 0x0000001f00081202 */ /* 0x000fc40000000f00 */
[----:B------:R-:W-:-:S03]  /*1200*/  @P2 IMAD.MOV.U32 R7, RZ, RZ, R35 ;  /* 0x000000ffff072224 */ /* 0x000fc600078e0023 */
[-C--:B------:R-:W-:Y:S01]  /*1210*/  @P0 MOV R5, R35.reuse ;  /* 0x0000002300050202 */ /* 0x080fe20000000f00 */
[----:B------:R-:W-:Y:S01]  /*1220*/  FFMA R35, R35, R35, R34 ;  /* 0x0000002323237223 */ /* 0x000fe20000000022 */
[----:B------:R-:W-:Y:S02]  /*1230*/  @P2 IMAD.MOV.U32 R6, RZ, RZ, R31 ;  /* 0x000000ffff062224 */ /* 0x000fe400078e001f */
[----:B------:R0:W4:Y:S01]  /*1240*/  LDG.E R31, desc[UR8][R18.64+0xc] ;  /* 0x00000c08121f7981 */ /* 0x000122000c1e1900 */
[----:B--2---:R-:W-:-:S03]  /*1250*/  FADD R34, R29, -R30 ;  /* 0x8000001e1d227221 */ /* 0x004fc60000000000 */
[----:B------:R-:W4:Y:S01]  /*1260*/  LDG.E R30, desc[UR8][R20.64+0xc] ;  /* 0x00000c08141e7981 */ /* 0x000f22000c1e1900 */
[----:B------:R-:W-:Y:S01]  /*1270*/  IADD3 R29, P1, PT, R20, 0x20, RZ ;  /* 0x00000020141d7810 */ /* 0x000fe20007f3e0ff */
[----:B------:R-:W-:Y:S01]  /*1280*/  @P0 IMAD.MOV.U32 R6, RZ, RZ, R34 ;  /* 0x000000ffff060224 */ /* 0x000fe200078e0022 */
[-C--:B------:R-:W-:Y:S01]  /*1290*/  @P2 MOV R8, R34.reuse ;  /* 0x0000002200082202 */ /* 0x080fe20000000f00 */
[----:B------:R-:W-:Y:S01]  /*12a0*/  FFMA R35, R34, R34, R35 ;  /* 0x0000002222237223 */ /* 0x000fe20000000023 */
[----:B------:R-:W-:Y:S01]  /*12b0*/  IADD3.X R34, PT, PT, RZ, R21, RZ, P1, !PT ;  /* 0x00000015ff227210 */ /* 0x000fe20000ffe4ff */
[----:B------:R-:W-:Y:S02]  /*12c0*/  VIADD R28, R28, 0x8 ;  /* 0x000000081c1c7836 */ /* 0x000fe40000000000 */
[----:B---3--:R-:W-:Y:S01]  /*12d0*/  FADD R36, R25, -R32 ;  /* 0x8000002019247221 */ /* 0x008fe20000000000 */
[----:B------:R-:W-:-:S04]  /*12e0*/  IADD3 R32, P1, PT, R18, 0x20, RZ ;  /* 0x0000002012207810 */ /* 0x000fc80007f3e0ff */
[----:B0-----:R-:W-:Y:S02]  /*12f0*/  IADD3.X R19, PT, PT, RZ, R19, RZ, P1, !PT ;  /* 0x00000013ff137210 */ /* 0x001fe40000ffe4ff */
[----:B------:R-:W-:Y:S02]  /*1300*/  ISETP.NE.AND P1, PT, R28, RZ, PT ;  /* 0x000000ff1c00720c */ /* 0x000fe40003f25270 */
[C---:B------:R-:W-:Y:S01]  /*1310*/  ISETP.EQ.AND P2, PT, R33.reuse, -0x8, PT ;  /* 0xfffffff82100780c */ /* 0x040fe20003f42270 */
[-C--:B------:R-:W-:Y:S01]  /*1320*/  FFMA R35, R36, R36.reuse, R35 ;  /* 0x0000002424237223 */ /* 0x080fe20000000023 */
[----:B------:R-:W-:Y:S01]  /*1330*/  @P0 MOV R7, R36 ;  /* 0x0000002400070202 */ /* 0x000fe20000000f00 */
[----:B------:R-:W-:-:S10]  /*1340*/  VIADD R33, R33, 0x20 ;  /* 0x0000002021217836 */ /* 0x000fd40000000000 */
[----:B------:R-:W-:Y:S02]  /*1350*/  @P2 IMAD.MOV.U32 R5, RZ, RZ, R36 ;  /* 0x000000ffff052224 */ /* 0x000fe400078e0024 */
[----:B----4-:R-:W-:-:S04]  /*1360*/  FADD R30, R30, -R31 ;  /* 0x8000001f1e1e7221 */ /* 0x010fc80000000000 */
[----:B------:R-:W-:Y:S01]  /*1370*/  @P2 IMAD.MOV.U32 R6, RZ, RZ, R30 ;  /* 0x000000ffff062224 */ /* 0x000fe200078e001e */
[-C--:B------:R-:W-:Y:S01]  /*1380*/  @P0 MOV R8, R30.reuse ;  /* 0x0000001e00080202 */ /* 0x080fe20000000f00 */
[----:B------:R-:W-:Y:S01]  /*1390*/  FFMA R25, R30, R30, R35 ;  /* 0x0000001e1e197223 */ /* 0x000fe20000000023 */
[----:B------:R-:W-:Y:S06]  /*13a0*/  @P1 BRA `(.L_x_9) ;  /* 0xfffffffc00001947 */ /* 0x000fec000383ffff */
[----:B------:R-:W-:-:S07]  /*13b0*/  MOV R28, R22 ;  /* 0x00000016001c7202 */ /* 0x000fce0000000f00 */
.L_x_8:
[----:B------:R-:W-:-:S09]  /*13c0*/  UISETP.NE.AND UP0, UPT, UR11, URZ, UPT ;  /* 0x000000ff0b00728c */ /* 0x000fd2000bf05270 */
[----:B------:R-:W-:Y:S05]  /*13d0*/  BRA.U !UP0, `(.L_x_7) ;  /* 0x00000005084c7547 */ /* 0x000fea000b800000 */
[----:B------:R-:W-:Y:S02]  /*13e0*/  UIADD3 UR5, UPT, UPT, UR11, -0x1, URZ ;  /* 0xffffffff0b057890 */ /* 0x000fe4000fffe0ff */
[----:B------:R-:W-:Y:S02]  /*13f0*/  UISETP.NE.AND UP1, UPT, UR12, URZ, UPT ;  /* 0x000000ff0c00728c */ /* 0x000fe4000bf25270 */
[----:B------:R-:W-:-:S09]  /*1400*/  UISETP.GE.U32.AND UP0, UPT, UR5, 0x3, UPT ;  /* 0x000000030500788c */ /* 0x000fd2000bf06070 */
[----:B------:R-:W-:Y:S05]  /*1410*/  BRA.U !UP0, `(.L_x_10) ;  /* 0x00000001088c7547 */ /* 0x000fea000b800000 */
[----:B------:R-:W0:Y:S01]  /*1420*/  LDCU.64 UR6, c[0x0][0x390] ;  /* 0x00007200ff0677ac */ /* 0x000e220008000a00 */
[----:B------:R-:W-:Y:S01]  /*1430*/  IADD3 R19, P0, PT, R27, R28, RZ ;  /* 0x0000001c1b137210 */ /* 0x000fe20007f1e0ff */
[C---:B------:R-:W-:Y:S01]  /*1440*/  IMAD.WIDE.U32 R20, R28.reuse, 0x4, R16 ;  /* 0x000000041c147825 */ /* 0x040fe200078e0010 */
[----:B------:R-:W-:-:S03]  /*1450*/  SHF.L.U32 R29, R28, 0x2, RZ ;  /* 0x000000021c1d7819 */ /* 0x000fc600000006ff */
[----:B------:R-:W-:Y:S01]  /*1460*/  IMAD.X R30, RZ, RZ, R26, P0 ;  /* 0x000000ffff1e7224 */ /* 0x000fe200000e061a */
[----:B------:R-:W2:Y:S01]  /*1470*/  LDG.E R31, desc[UR8][R20.64] ;  /* 0x00000008141f7981 */ /* 0x000ea2000c1e1900 */
[C---:B------:R-:W-:Y:S02]  /*1480*/  ISETP.EQ.AND P1, PT, R29.reuse, 0x8, PT ;  /* 0x000000081d00780c */ /* 0x040fe40003f22270 */
[----:B------:R-:W-:Y:S01]  /*1490*/  ISETP.EQ.AND P2, PT, R29, -0x8, PT ;  /* 0xfffffff81d00780c */ /* 0x000fe20003f42270 */
[----:B------:R-:W3:Y:S01]  /*14a0*/  LDG.E R33, desc[UR8][R20.64+0x4] ;  /* 0x0000040814217981 */ /* 0x000ee2000c1e1900 */
[----:B0-----:R-:W-:-:S04]  /*14b0*/  LEA R18, P0, R19, UR6, 0x2 ;  /* 0x0000000613127c11 */ /* 0x001fc8000f8010ff */
[----:B------:R-:W-:Y:S02]  /*14c0*/  LEA.HI.X R19, R19, UR7, R30, 0x2, P0 ;  /* 0x0000000713137c11 */ /* 0x000fe400080f141e */
[----:B------:R-:W-:Y:S01]  /*14d0*/  ISETP.EQ.AND P0, PT, R29, RZ, PT ;  /* 0x000000ff1d00720c */ /* 0x000fe20003f02270 */
[----:B------:R-:W4:Y:S04]  /*14e0*/  LDG.E R30, desc[UR8][R20.64+0xc] ;  /* 0x00000c08141e7981 */ /* 0x000f28000c1e1900 */
[----:B------:R-:W2:Y:S04]  /*14f0*/  LDG.E R32, desc[UR8][R18.64] ;  /* 0x0000000812207981 */ /* 0x000ea8000c1e1900 */
[----:B------:R-:W3:Y:S04]  /*1500*/  LDG.E R34, desc[UR8][R18.64+0x4] ;  /* 0x0000040812227981 */ /* 0x000ee8000c1e1900 */
[----:B------:R-:W5:Y:S04]  /*1510*/  LDG.E R29, desc[UR8][R20.64+0x8] ;  /* 0x00000808141d7981 */ /* 0x000f68000c1e1900 */
[----:B------:R-:W5:Y:S04]  /*1520*/  LDG.E R36, desc[UR8][R18.64+0x8] ;  /* 0x0000080812247981 */ /* 0x000f68000c1e1900 */
[----:B------:R-:W4:Y:S01]  /*1530*/  LDG.E R35, desc[UR8][R18.64+0xc] ;  /* 0x00000c0812237981 */ /* 0x000f22000c1e1900 */
[----:B------:R-:W-:-:S02]  /*1540*/  VIADD R28, R28, 0x4 ;  /* 0x000000041c1c7836 */ /* 0x000fc40000000000 */
[----:B--2---:R-:W-:Y:S01]  /*1550*/  FADD R32, R31, -R32 ;  /* 0x800000201f207221 */ /* 0x004fe20000000000 */
[----:B---3--:R-:W-:-:S03]  /*1560*/  FADD R34, R33, -R34 ;  /* 0x8000002221227221 */ /* 0x008fc60000000000 */
[----:B------:R-:W-:-:S04]  /*1570*/  FFMA R25, R32, R32, R25 ;  /* 0x0000002020197223 */ /* 0x000fc80000000019 */
[----:B------:R-:W-:Y:S01]  /*1580*/  FFMA R25, R34, R34, R25 ;  /* 0x0000002222197223 */ /* 0x000fe20000000019 */
[----:B-----5:R-:W-:Y:S01]  /*1590*/  FADD R36, R29, -R36 ;  /* 0x800000241d247221 */ /* 0x020fe20000000000 */
[----:B----4-:R-:W-:-:S03]  /*15a0*/  FADD R30, R30, -R35 ;  /* 0x800000231e1e7221 */ /* 0x010fc60000000000 */
[----:B------:R-:W-:Y:S01]  /*15b0*/  FFMA R25, R36, R36, R25 ;  /* 0x0000002424197223 */ /* 0x000fe20000000019 */
[----:B------:R-:W-:Y:S01]  /*15c0*/  @P0 IMAD.MOV.U32 R5, RZ, RZ, R32 ;  /* 0x000000ffff050224 */ /* 0x000fe200078e0020 */
[----:B------:R-:W-:Y:S01]  /*15d0*/  @P1 MOV R7, R32 ;  /* 0x0000002000071202 */ /* 0x000fe20000000f00 */
[----:B------:R-:W-:Y:S01]  /*15e0*/  @P0 IMAD.MOV.U32 R6, RZ, RZ, R34 ;  /* 0x000000ffff060224 */ /* 0x000fe200078e0022 */
[----:B------:R-:W-:Y:S01]  /*15f0*/  @P1 MOV R8, R34 ;  /* 0x0000002200081202 */ /* 0x000fe20000000f00 */
[----:B------:R-:W-:Y:S01]  /*1600*/  @P2 IMAD.MOV.U32 R5, RZ, RZ, R36 ;  /* 0x000000ffff052224 */ /* 0x000fe200078e0024 */
[----:B------:R-:W-:Y:S01]  /*1610*/  @P0 MOV R7, R36 ;  /* 0x0000002400070202 */ /* 0x000fe20000000f00 */
[----:B------:R-:W-:Y:S01]  /*1620*/  @P2 IMAD.MOV.U32 R6, RZ, RZ, R30 ;  /* 0x000000ffff062224 */ /* 0x000fe200078e001e */
[-C--:B------:R-:W-:Y:S01]  /*1630*/  @P0 MOV R8, R30.reuse ;  /* 0x0000001e00080202 */ /* 0x080fe20000000f00 */
[----:B------:R-:W-:-:S07]  /*1640*/  FFMA R25, R30, R30, R25 ;  /* 0x0000001e1e197223 */ /* 0x000fce0000000019 */
.L_x_10:
[----:B------:R-:W-:Y:S05]  /*1650*/  BRA.U !UP1, `(.L_x_7) ;  /* 0x0000000109ac7547 */ /* 0x000fea000b800000 */
[----:B------:R-:W0:Y:S01]  /*1660*/  LDCU UR5, c[0x0][0x384] ;  /* 0x00007080ff0577ac */ /* 0x000e220008000800 */
[----:B------:R-:W-:Y:S02]  /*1670*/  UISETP.NE.AND UP0, UPT, UR12, 0x1, UPT ;  /* 0x000000010c00788c */ /* 0x000fe4000bf05270 */
[----:B0-----:R-:W-:-:S04]  /*1680*/  ULOP3.LUT UR5, UR5, 0x1, URZ, 0xc0, !UPT ;  /* 0x0000000105057892 */ /* 0x001fc8000f8ec0ff */
[----:B------:R-:W-:-:S03]  /*1690*/  UISETP.NE.AND UP1, UPT, UR5, URZ, UPT ;  /* 0x000000ff0500728c */ /* 0x000fc6000bf25270 */
[----:B------:R-:W-:Y:S08]  /*16a0*/  BRA.U !UP0, `(.L_x_11) ;  /* 0x0000000108587547 */ /* 0x000ff0000b800000 */
[----:B------:R-:W0:Y:S01]  /*16b0*/  LDCU.64 UR6, c[0x0][0x390] ;  /* 0x00007200ff0677ac */ /* 0x000e220008000a00 */
[----:B------:R-:W-:Y:S01]  /*16c0*/  IADD3 R19, P0, PT, R27, R28, RZ ;  /* 0x0000001c1b137210 */ /* 0x000fe20007f1e0ff */
[----:B------:R-:W-:-:S03]  /*16d0*/  IMAD.WIDE.U32 R20, R28, 0x4, R16 ;  /* 0x000000041c147825 */ /* 0x000fc600078e0010 */
[----:B------:R-:W-:Y:S02]  /*16e0*/  IADD3.X R30, PT, PT, RZ, R26, RZ, P0, !PT ;  /* 0x0000001aff1e7210 */ /* 0x000fe400007fe4ff */
[----:B------:R-:W2:Y:S04]  /*16f0*/  LDG.E R29, desc[UR8][R20.64] ;  /* 0x00000008141d7981 */ /* 0x000ea8000c1e1900 */
[----:B------:R-:W3:Y:S01]  /*1700*/  LDG.E R32, desc[UR8][R20.64+0x4] ;  /* 0x0000040814207981 */ /* 0x000ee2000c1e1900 */
[----:B0-----:R-:W-:-:S04]  /*1710*/  LEA R18, P0, R19, UR6, 0x2 ;  /* 0x0000000613127c11 */ /* 0x001fc8000f8010ff */
[----:B------:R-:W-:-:S05]  /*1720*/  LEA.HI.X R19, R19, UR7, R30, 0x2, P0 ;  /* 0x0000000713137c11 */ /* 0x000fca00080f141e */
[----:B------:R-:W2:Y:S04]  /*1730*/  LDG.E R30, desc[UR8][R18.64] ;  /* 0x00000008121e7981 */ /* 0x000ea8000c1e1900 */
[----:B------:R-:W3:Y:S01]  /*1740*/  LDG.E R33, desc[UR8][R18.64+0x4] ;  /* 0x0000040812217981 */ /* 0x000ee2000c1e1900 */
[----:B------:R-:W-:-:S05]  /*1750*/  IMAD.SHL.U32 R31, R28, 0x4, RZ ;  /* 0x000000041c1f7824 */ /* 0x000fca00078e00ff */
[C---:B------:R-:W-:Y:S02]  /*1760*/  ISETP.EQ.AND P0, PT, R31.reuse, RZ, PT ;  /* 0x000000ff1f00720c */ /* 0x040fe40003f02270 */
[----:B------:R-:W-:Y:S02]  /*1770*/  ISETP.EQ.AND P1, PT, R31, 0x8, PT ;  /* 0x000000081f00780c */ /* 0x000fe40003f22270 */
[----:B------:R-:W-:Y:S01]  /*1780*/  IADD3 R28, PT, PT, R28, 0x2, RZ ;  /* 0x000000021c1c7810 */ /* 0x000fe20007ffe0ff */
[----:B--2---:R-:W-:Y:S01]  /*1790*/  FADD R30, R29, -R30 ;  /* 0x8000001e1d1e7221 */ /* 0x004fe20000000000 */
[----:B---3--:R-:W-:-:S03]  /*17a0*/  FADD R32, R32, -R33 ;  /* 0x8000002120207221 */ /* 0x008fc60000000000 */
[----:B------:R-:W-:-:S04]  /*17b0*/  FFMA R25, R30, R30, R25 ;  /* 0x0000001e1e197223 */ /* 0x000fc80000000019 */
[----:B------:R-:W-:Y:S02]  /*17c0*/  @P0 MOV R5, R30 ;  /* 0x0000001e00050202 */ /* 0x000fe40000000f00 */
[----:B------:R-:W-:Y:S01]  /*17d0*/  @P1 IMAD.MOV.U32 R7, RZ, RZ, R30 ;  /* 0x000000ffff071224 */ /* 0x000fe200078e001e */
[-C--:B------:R-:W-:Y:S01]  /*17e0*/  @P0 MOV R6, R32.reuse ;  /* 0x0000002000060202 */ /* 0x080fe20000000f00 */
[----:B------:R-:W-:Y:S02]  /*17f0*/  @P1 IMAD.MOV.U32 R8, RZ, RZ, R32 ;  /* 0x000000ffff081224 */ /* 0x000fe400078e0020 */
[----:B------:R-:W-:-:S07]  /*1800*/  FFMA R25, R32, R32, R25 ;  /* 0x0000002020197223 */ /* 0x000fce0000000019 */
.L_x_11:
[----:B------:R-:W-:Y:S05]  /*1810*/  BRA.U !UP1, `(.L_x_7) ;  /* 0x00000001093c7547 */ /* 0x000fea000b800000 */
[----:B------:R-:W0:Y:S01]  /*1820*/  LDCU.64 UR6, c[0x0][0x390] ;  /* 0x00007200ff0677ac */ /* 0x000e220008000a00 */
[----:B------:R-:W-:Y:S01]  /*1830*/  IADD3 R27, P0, PT, R27, R28, RZ ;  /* 0x0000001c1b1b7210 */ /* 0x000fe20007f1e0ff */
[----:B------:R-:W-:-:S04]  /*1840*/  IMAD.WIDE.U32 R20, R28, 0x4, R16 ;  /* 0x000000041c147825 */ /* 0x000fc800078e0010 */
[----:B------:R-:W-:Y:S02]  /*1850*/  IMAD.X R26, RZ, RZ, R26, P0 ;  /* 0x000000ffff1a7224 */ /* 0x000fe400000e061a */
[----:B------:R-:W2:Y:S01]  /*1860*/  LDG.E R20, desc[UR8][R20.64] ;  /* 0x0000000814147981 */ /* 0x000ea2000c1e1900 */
[----:B0-----:R-:W-:-:S04]  /*1870*/  LEA R18, P0, R27, UR6, 0x2 ;  /* 0x000000061b127c11 */ /* 0x001fc8000f8010ff */
[----:B------:R-:W-:-:S06]  /*1880*/  LEA.HI.X R19, R27, UR7, R26, 0x2, P0 ;  /* 0x000000071b137c11 */ /* 0x000fcc00080f141a */
[----:B------:R-:W2:Y:S01]  /*1890*/  LDG.E R19, desc[UR8][R18.64] ;  /* 0x0000000812137981 */ /* 0x000ea2000c1e1900 */
[----:B------:R-:W-:-:S04]  /*18a0*/  SHF.L.U32 R26, R28, 0x2, RZ ;  /* 0x000000021c1a7819 */ /* 0x000fc800000006ff */
[C---:B------:R-:W-:Y:S02]  /*18b0*/  ISETP.EQ.AND P0, PT, R26.reuse, RZ, PT ;  /* 0x000000ff1a00720c */ /* 0x040fe40003f02270 */
[----:B------:R-:W-:Y:S01]  /*18c0*/  ISETP.EQ.AND P1, PT, R26, 0x8, PT ;  /* 0x000000081a00780c */ /* 0x000fe20003f22270 */
[----:B--2---:R-:W-:-:S10]  /*18d0*/  FADD R26, R20, -R19 ;  /* 0x80000013141a7221 */ /* 0x004fd40000000000 */
[----:B------:R-:W-:Y:S02]  /*18e0*/  @P0 IMAD.MOV.U32 R5, RZ, RZ, R26 ;  /* 0x000000ffff050224 */ /* 0x000fe400078e001a */
[-C--:B------:R-:W-:Y:S01]  /*18f0*/  @P1 MOV R7, R26.reuse ;  /* 0x0000001a00071202 */ /* 0x080fe20000000f00 */
[----:B------:R-:W-:-:S07]  /*1900*/  FFMA R25, R26, R26, R25 ;  /* 0x0000001a1a197223 */ /* 0x000fce0000000019 */
.L_x_7:
[----:B------:R-:W-:Y:S01]  /*1910*/  FSETP.NEU.AND P0, PT, R25, RZ, PT ;  /* 0x000000ff1900720b */ /* 0x000fe20003f0d000 */
[----:B------:R-:W-:-:S12]  /*1920*/  BSSY.RECONVERGENT B0, `(.L_x_12) ;  /* 0x0000332000007945 */ /* 0x000fd80003800200 */
[----:B------:R-:W-:Y:S05]  /*1930*/  @!P0 BRA `(.L_x_13) ;  /* 0x0000003000b08947 */ /* 0x000fea0003800000 */
[----:B------:R-:W-:-:S07]  /*1940*/  IMAD.MOV.U32 R26, RZ, RZ, RZ ;  /* 0x000000ffff1a7224 */ /* 0x000fce00078e00ff */
.L_x_48:
[----:B------:R-:W0:Y:S01]  /*1950*/  LDCU UR5, c[0x0][0x384] ;  /* 0x00007080ff0577ac */ /* 0x000e220008000800 */
[----:B------:R-:W-:Y:S01]  /*1960*/  HFMA2 R28, -RZ, RZ, 0, 0 ;  /* 0x00000000ff1c7431 */ /* 0x000fe200000001ff */
[----:B0-----:R-:W-:-:S13]  /*1970*/  ISETP.LT.AND P1, PT, RZ, UR5, PT ;  /* 0x00000005ff007c0c */ /* 0x001fda000bf21270 */
[----:B------:R-:W-:Y:S05]  /*1980*/  @!P1 BRA `(.L_x_14) ;  /* 0x0000000c00049947 */ /* 0x000fea0003800000 */
[----:B------:R-:W-:Y:S01]  /*1990*/  UISETP.GE.U32.AND UP0, UPT, UR10, 0x7, UPT ;  /* 0x000000070a00788c */ /* 0x000fe2000bf06070 */
[----:B------:R-:W-:Y:S01]  /*19a0*/  IMAD R27, R26, UR5, RZ ;  /* 0x000000051a1b7c24 */ /* 0x000fe2000f8e02ff */
[----:B------:R-:W-:Y:S01]  /*19b0*/  MOV R28, RZ ;  /* 0x000000ff001c7202 */ /* 0x000fe20000000f00 */
[----:B------:R-:W-:-:S03]  /*19c0*/  IMAD.MOV.U32 R30, RZ, RZ, RZ ;  /* 0x000000ffff1e7224 */ /* 0x000fc600078e00ff */
[----:B------:R-:W-:-:S03]  /*19d0*/  SHF.R.S32.HI R29, RZ, 0x1f, R27 ;  /* 0x0000001fff1d7819 */ /* 0x000fc6000001141b */
[----:B------:R-:W-:Y:S05]  /*19e0*/  BRA.U !UP0, `(.L_x_15) ;  /* 0x0000000508547547 */ /* 0x000fea000b800000 */
[----:B------:R-:W-:Y:S01]  /*19f0*/  BSSY.RECONVERGENT B2, `(.L_x_16) ;  /* 0x0000053000027945 */ /* 0x000fe20003800200 */
[----:B------:R-:W-:Y:S01]  /*1a00*/  IMAD.MOV.U32 R31, RZ, RZ, RZ ;  /* 0x000000ffff1f7224 */ /* 0x000fe200078e00ff */
[----:B------:R-:W-:-:S07]  /*1a10*/  MOV R28, RZ ;  /* 0x000000ff001c7202 */ /* 0x000fce0000000f00 */
.L_x_17:
[----:B------:R-:W0:Y:S01]  /*1a20*/  LDCU.64 UR6, c[0x0][0x390] ;  /* 0x00007200ff0677ac */ /* 0x000e220008000a00 */
[----:B---3--:R-:W-:Y:S01]  /*1a30*/  IADD3 R19, P0, PT, R27, R31, RZ ;  /* 0x0000001f1b137210 */ /* 0x008fe20007f1e0ff */
[----:B------:R-:W-:-:S04]  /*1a40*/  IMAD.WIDE.U32 R20, R31, 0x4, R16 ;  /* 0x000000041f147825 */ /* 0x000fc800078e0010 */
[----:B------:R-:W-:Y:S01]  /*1a50*/  IMAD.X R30, RZ, RZ, R29, P0 ;  /* 0x000000ffff1e7224 */ /* 0x000fe200000e061d */
[----:B------:R-:W2:Y:S04]  /*1a60*/  LDG.E R35, desc[UR8][R20.64] ;  /* 0x0000000814237981 */ /* 0x000ea8000c1e1900 */
[----:B------:R-:W3:Y:S01]  /*1a70*/  LDG.E R32, desc[UR8][R20.64+0x4] ;  /* 0x0000040814207981 */ /* 0x000ee2000c1e1900 */
[----:B0-----:R-:W-:-:S04]  /*1a80*/  LEA R18, P0, R19, UR6, 0x2 ;  /* 0x0000000613127c11 */ /* 0x001fc8000f8010ff */
[----:B------:R-:W-:-:S05]  /*1a90*/  LEA.HI.X R19, R19, UR7, R30, 0x2, P0 ;  /* 0x0000000713137c11 */ /* 0x000fca00080f141e */
[----:B------:R-:W2:Y:S04]  /*1aa0*/  LDG.E R30, desc[UR8][R18.64] ;  /* 0x00000008121e7981 */ /* 0x000ea8000c1e1900 */
[----:B------:R-:W3:Y:S04]  /*1ab0*/  LDG.E R33, desc[UR8][R18.64+0x4] ;  /* 0x0000040812217981 */ /* 0x000ee8000c1e1900 */
[----:B------:R-:W4:Y:S01]  /*1ac0*/  LDG.E R36, desc[UR8][R18.64+0x1c] ;  /* 0x00001c0812247981 */ /* 0x000f22000c1e1900 */
[----:B--2---:R-:W-:Y:S01]  /*1ad0*/  FADD R35, R35, -R30 ;  /* 0x8000001e23237221 */ /* 0x004fe20000000000 */
[----:B------:R-:W-:-:S04]  /*1ae0*/  SHF.L.U32 R30, R31, 0x2, RZ ;  /* 0x000000021f1e7819 */ /* 0x000fc800000006ff */
[C---:B------:R-:W-:Y:S02]  /*1af0*/  ISETP.EQ.AND P2, PT, R30.reuse, RZ, PT ;  /* 0x000000ff1e00720c */ /* 0x040fe40003f42270 */
[C---:B------:R-:W-:Y:S02]  /*1b00*/  ISETP.EQ.AND P0, PT, R30.reuse, 0x8, PT ;  /* 0x000000081e00780c */ /* 0x040fe40003f02270 */
[----:B------:R-:W-:-:S09]  /*1b10*/  ISETP.EQ.AND P4, PT, R30, -0x8, PT ;  /* 0xfffffff81e00780c */ /* 0x000fd20003f82270 */
[----:B------:R-:W-:Y:S02]  /*1b20*/  @P2 IMAD.MOV.U32 R34, RZ, RZ, R5 ;  /* 0x000000ffff222224 */ /* 0x000fe400078e0005 */
[----:B------:R-:W-:Y:S02]  /*1b30*/  @P0 MOV R34, R7 ;  /* 0x0000000700220202 */ /* 0x000fe40000000f00 */
[----:B------:R-:W-:Y:S01]  /*1b40*/  @P4 IMAD.MOV.U32 R5, RZ, RZ, R35 ;  /* 0x000000ffff054224 */ /* 0x000fe200078e0023 */
[----:B------:R-:W-:Y:S02]  /*1b50*/  @P2 MOV R7, R35 ;  /* 0x0000002300072202 */ /* 0x000fe40000000f00 */
[----:B------:R-:W-:Y:S02]  /*1b60*/  FFMA R37, R35, R34, R28 ;  /* 0x0000002223257223 */ /* 0x000fe4000000001c */
[----:B------:R-:W2:Y:S01]  /*1b70*/  LDG.E R35, desc[UR8][R20.64+0x8] ;  /* 0x0000080814237981 */ /* 0x000ea2000c1e1900 */
[----:B------:R-:W-:-:S03]  /*1b80*/  @P2 IMAD.MOV.U32 R28, RZ, RZ, R6 ;  /* 0x000000ffff1c2224 */ /* 0x000fc600078e0006 */
[----:B------:R-:W2:Y:S01]  /*1b90*/  LDG.E R34, desc[UR8][R18.64+0x8] ;  /* 0x0000080812227981 */ /* 0x000ea2000c1e1900 */
[----:B---3--:R-:W-:Y:S01]  /*1ba0*/  FADD R32, R32, -R33 ;  /* 0x8000002120207221 */ /* 0x008fe20000000000 */
[----:B------:R-:W-:Y:S02]  /*1bb0*/  @P0 MOV R28, R8 ;  /* 0x00000008001c0202 */ /* 0x000fe40000000f00 */
[----:B------:R-:W3:Y:S01]  /*1bc0*/  LDG.E R33, desc[UR8][R18.64+0xc] ;  /* 0x00000c0812217981 */ /* 0x000ee2000c1e1900 */
[----:B------:R-:W-:Y:S01]  /*1bd0*/  @P2 IMAD.MOV.U32 R8, RZ, RZ, R32 ;  /* 0x000000ffff082224 */ /* 0x000fe200078e0020 */
[----:B------:R-:W-:Y:S01]  /*1be0*/  @P4 MOV R6, R32 ;  /* 0x0000002000064202 */ /* 0x000fe20000000f00 */
[----:B------:R-:W-:Y:S02]  /*1bf0*/  FFMA R28, R32, R28, R37 ;  /* 0x0000001c201c7223 */ /* 0x000fe40000000025 */
[----:B------:R-:W3:Y:S01]  /*1c00*/  LDG.E R32, desc[UR8][R20.64+0xc] ;  /* 0x00000c0814207981 */ /* 0x000ee2000c1e1900 */
[----:B------:R-:W-:Y:S01]  /*1c10*/  ISETP.EQ.AND P0, PT, R30, -0x10, PT ;  /* 0xfffffff01e00780c */ /* 0x000fe20003f02270 */
[----:B--2---:R-:W-:Y:S01]  /*1c20*/  FADD R35, R35, -R34 ;  /* 0x8000002223237221 */ /* 0x004fe20000000000 */
[----:B------:R-:W-:Y:S01]  /*1c30*/  @P4 IMAD.MOV.U32 R34, RZ, RZ, R5 ;  /* 0x000000ffff224224 */ /* 0x000fe200078e0005 */
[----:B------:R-:W-:-:S05]  /*1c40*/  @P2 MOV R34, R7 ;  /* 0x0000000700222202 */ /* 0x000fca0000000f00 */
[----:B------:R-:W-:Y:S01]  /*1c50*/  FFMA R37, R35, R34, R28 ;  /* 0x0000002223257223 */ /* 0x000fe2000000001c */
[----:B------:R-:W-:Y:S02]  /*1c60*/  @P4 IMAD.MOV.U32 R28, RZ, RZ, R6 ;  /* 0x000000ffff1c4224 */ /* 0x000fe400078e0006 */
[----:B---3--:R-:W-:Y:S01]  /*1c70*/  FADD R32, R32, -R33 ;  /* 0x8000002120207221 */ /* 0x008fe20000000000 */
[----:B------:R-:W-:Y:S01]  /*1c80*/  @P2 MOV R28, R8 ;  /* 0x00000008001c2202 */ /* 0x000fe20000000f00 */
[----:B------:R-:W2:Y:S01]  /*1c90*/  LDG.E R33, desc[UR8][R20.64+0x10] ;  /* 0x0000100814217981 */ /* 0x000ea2000c1e1900 */
[----:B------:R-:W-:-:S03]  /*1ca0*/  @P0 IMAD.MOV.U32 R5, RZ, RZ, R35 ;  /* 0x000000ffff050224 */ /* 0x000fc600078e0023 */
[----:B------:R-:W2:Y:S01]  /*1cb0*/  LDG.E R34, desc[UR8][R18.64+0x10] ;  /* 0x0000100812227981 */ /* 0x000ea2000c1e1900 */
[----:B------:R-:W-:Y:S01]  /*1cc0*/  @P4 MOV R7, R35 ;  /* 0x0000002300074202 */ /* 0x000fe20000000f00 */
[----:B------:R-:W-:Y:S01]  /*1cd0*/  FFMA R28, R32, R28, R37 ;  /* 0x0000001c201c7223 */ /* 0x000fe20000000025 */
[----:B------:R-:W-:Y:S01]  /*1ce0*/  @P0 IMAD.MOV.U32 R6, RZ, RZ, R32 ;  /* 0x000000ffff060224 */ /* 0x000fe200078e0020 */
[----:B------:R-:W-:Y:S01]  /*1cf0*/  @P4 MOV R8, R32 ;  /* 0x0000002000084202 */ /* 0x000fe20000000f00 */
[----:B------:R-:W3:Y:S04]  /*1d00*/  LDG.E R35, desc[UR8][R18.64+0x14] ;  /* 0x0000140812237981 */ /* 0x000ee8000c1e1900 */
[----:B------:R-:W3:Y:S01]  /*1d10*/  LDG.E R32, desc[UR8][R20.64+0x14] ;  /* 0x0000140814207981 */ /* 0x000ee2000c1e1900 */
[----:B------:R-:W-:Y:S01]  /*1d20*/  ISETP.EQ.AND P5, PT, R30, -0x18, PT ;  /* 0xffffffe81e00780c */ /* 0x000fe20003fa2270 */
[----:B--2---:R-:W-:Y:S01]  /*1d30*/  FADD R33, R33, -R34 ;  /* 0x8000002221217221 */ /* 0x004fe20000000000 */
[----:B------:R-:W-:Y:S01]  /*1d40*/  @P0 IMAD.MOV.U32 R34, RZ, RZ, R5 ;  /* 0x000000ffff220224 */ /* 0x000fe200078e0005 */
[----:B------:R-:W-:Y:S01]  /*1d50*/  @P4 MOV R34, R7 ;  /* 0x0000000700224202 */ /* 0x000fe20000000f00 */
[----:B---3--:R-:W-:Y:S01]  /*1d60*/  FADD R32, R32, -R35 ;  /* 0x8000002320207221 */ /* 0x008fe20000000000 */
[----:B------:R-:W-:Y:S01]  /*1d70*/  @P0 IMAD.MOV.U32 R35, RZ, RZ, R6 ;  /* 0x000000ffff230224 */ /* 0x000fe200078e0006 */
[----:B------:R-:W-:-:S02]  /*1d80*/  @P4 MOV R35, R8 ;  /* 0x0000000800234202 */ /* 0x000fc40000000f00 */
[----:B------:R-:W-:Y:S02]  /*1d90*/  FFMA R37, R33, R34, R28 ;  /* 0x0000002221257223 */ /* 0x000fe4000000001c */
[----:B------:R-:W2:Y:S02]  /*1da0*/  LDG.E R34, desc[UR8][R20.64+0x18] ;  /* 0x0000180814227981 */ /* 0x000ea4000c1e1900 */
[----:B------:R-:W-:Y:S02]  /*1db0*/  FFMA R28, R32, R35, R37 ;  /* 0x00000023201c7223 */ /* 0x000fe40000000025 */
[----:B------:R-:W2:Y:S01]  /*1dc0*/  LDG.E R35, desc[UR8][R18.64+0x18] ;  /* 0x0000180812237981 */ /* 0x000ea2000c1e1900 */
[----:B------:R-:W-:Y:S01]  /*1dd0*/  @P5 IMAD.MOV.U32 R5, RZ, RZ, R33 ;  /* 0x000000ffff055224 */ /* 0x000fe200078e0021 */
[----:B------:R-:W-:Y:S02]  /*1de0*/  @P0 MOV R7, R33 ;  /* 0x0000002100070202 */ /* 0x000fe40000000f00 */
[----:B------:R-:W4:Y:S01]  /*1df0*/  LDG.E R33, desc[UR8][R20.64+0x1c] ;  /* 0x00001c0814217981 */ /* 0x000f22000c1e1900 */
[----:B------:R-:W-:Y:S01]  /*1e00*/  VIADD R31, R31, 0x8 ;  /* 0x000000081f1f7836 */ /* 0x000fe20000000000 */
[----:B------:R-:W-:-:S04]  /*1e10*/  ISETP.EQ.AND P4, PT, R30, -0x20, PT ;  /* 0xffffffe01e00780c */ /* 0x000fc80003f82270 */
[----:B------:R-:W-:Y:S01]  /*1e20*/  ISETP.NE.AND P2, PT, R31, R22, PT ;  /* 0x000000161f00720c */ /* 0x000fe20003f45270 */
[----:B------:R-:W-:Y:S01]  /*1e30*/  @P5 IMAD.MOV.U32 R30, RZ, RZ, R5 ;  /* 0x000000ffff1e5224 */ /* 0x000fe200078e0005 */
[-C--:B------:R-:W-:Y:S01]  /*1e40*/  @P5 MOV R6, R32.reuse ;  /* 0x0000002000065202 */ /* 0x080fe20000000f00 */
[----:B------:R-:W-:Y:S01]  /*1e50*/  @P0 IMAD.MOV.U32 R30, RZ, RZ, R7 ;  /* 0x000000ffff1e0224 */ /* 0x000fe200078e0007 */
[----:B------:R-:W-:Y:S02]  /*1e60*/  @P0 MOV R8, R32 ;  /* 0x0000002000080202 */ /* 0x000fe40000000f00 */
[----:B------:R-:W-:-:S03]  /*1e70*/  @P5 MOV R32, R6 ;  /* 0x0000000600205202 */ /* 0x000fc60000000f00 */
[----:B------:R-:W-:Y:S02]  /*1e80*/  @P0 IMAD.MOV.U32 R32, RZ, RZ, R8 ;  /* 0x000000ffff200224 */ /* 0x000fe400078e0008 */
[----:B--2---:R-:W-:Y:S01]  /*1e90*/  FADD R35, R34, -R35 ;  /* 0x8000002322237221 */ /* 0x004fe20000000000 */
[----:B----4-:R-:W-:-:S03]  /*1ea0*/  FADD R36, R33, -R36 ;  /* 0x8000002421247221 */ /* 0x010fc60000000000 */
[----:B------:R-:W-:Y:S01]  /*1eb0*/  FFMA R37, R35, R30, R28 ;  /* 0x0000001e23257223 */ /* 0x000fe2000000001c */
[----:B------:R-:W-:Y:S01]  /*1ec0*/  @P4 MOV R5, R35 ;  /* 0x0000002300054202 */ /* 0x000fe20000000f00 */
[----:B------:R-:W-:Y:S01]  /*1ed0*/  @P5 IMAD.MOV.U32 R7, RZ, RZ, R35 ;  /* 0x000000ffff075224 */ /* 0x000fe200078e0023 */
[----:B------:R-:W-:Y:S01]  /*1ee0*/  @P4 MOV R6, R36 ;  /* 0x0000002400064202 */ /* 0x000fe20000000f00 */
[----:B------:R-:W-:Y:S01]  /*1ef0*/  FFMA R28, R36, R32, R37 ;  /* 0x00000020241c7223 */ /* 0x000fe20000000025 */
[----:B------:R-:W-:Y:S01]  /*1f00*/  @P5 MOV R8, R36 ;  /* 0x0000002400085202 */ /* 0x000fe20000000f00 */
[----:B------:R-:W-:Y:S06]  /*1f10*/  @P2 BRA `(.L_x_17) ;  /* 0xfffffff800c02947 */ /* 0x000fec000383ffff */
[----:B------:R-:W-:Y:S05]  /*1f20*/  BSYNC.RECONVERGENT B2 ;  /* 0x0000000000027941 */ /* 0x000fea0003800200 */
.L_x_16:
[----:B------:R-:W-:-:S07]  /*1f30*/  IMAD.MOV.U32 R30, RZ, RZ, R22 ;  /* 0x000000ffff1e7224 */ /* 0x000fce00078e0016 */
.L_x_15:
[----:B------:R-:W-:-:S09]  /*1f40*/  UISETP.NE.AND UP0, UPT, UR11, URZ, UPT ;  /* 0x000000ff0b00728c */ /* 0x000fd2000bf05270 */
[----:B------:R-:W-:Y:S05]  /*1f50*/  BRA.U !UP0, `(.L_x_14) ;  /* 0x0000000508907547 */ /* 0x000fea000b800000 */
[----:B------:R-:W-:Y:S02]  /*1f60*/  UIADD3 UR5, UPT, UPT, UR11, -0x1, URZ ;  /* 0xffffffff0b057890 */ /* 0x000fe4000fffe0ff */
[----:B------:R-:W-:Y:S02]  /*1f70*/  UISETP.NE.AND UP1, UPT, UR12, URZ, UPT ;  /* 0x000000ff0c00728c */ /* 0x000fe4000bf25270 */
[----:B------:R-:W-:-:S09]  /*1f80*/  UISETP.GE.U32.AND UP0, UPT, UR5, 0x3, UPT ;  /* 0x000000030500788c */ /* 0x000fd2000bf06070 */
[----:B------:R-:W-:Y:S05]  /*1f90*/  BRA.U !UP0, `(.L_x_18) ;  /* 0x0000000108b07547 */ /* 0x000fea000b800000 */
[----:B------:R-:W0:Y:S01]  /*1fa0*/  LDCU.64 UR6, c[0x0][0x390] ;  /* 0x00007200ff0677ac */ /* 0x000e220008000a00 */
[----:B---3--:R-:W-:Y:S01]  /*1fb0*/  IADD3 R19, P0, PT, R27, R30, RZ ;  /* 0x0000001e1b137210 */ /* 0x008fe20007f1e0ff */
[----:B------:R-:W-:-:S03]  /*1fc0*/  IMAD.WIDE.U32 R20, R30, 0x4, R16 ;  /* 0x000000041e147825 */ /* 0x000fc600078e0010 */
[----:B------:R-:W-:Y:S02]  /*1fd0*/  IADD3.X R32, PT, PT, RZ, R29, RZ, P0, !PT ;  /* 0x0000001dff207210 */ /* 0x000fe400007fe4ff */
        /* <DEDUP_REMOVED lines=9> */
[C---:B------:R-:W-:Y:S02]  /*2070*/  ISETP.EQ.AND P0, PT, R33.reuse, -0x8, PT ;  /* 0xfffffff82100780c */ /* 0x040fe40003f02270 */
[C---:B------:R-:W-:Y:S02]  /*2080*/  ISETP.EQ.AND P2, PT, R33.reuse, RZ, PT ;  /* 0x000000ff2100720c */ /* 0x040fe40003f42270 */
[----:B------:R-:W-:-:S09]  /*2090*/  ISETP.EQ.AND P4, PT, R33, 0x8, PT ;  /* 0x000000082100780c */ /* 0x000fd20003f82270 */
[----:B------:R-:W-:Y:S02]  /*20a0*/  @P0 IMAD.MOV.U32 R5, RZ, RZ, R35 ;  /* 0x000000ffff050224 */ /* 0x000fe400078e0023 */
[----:B------:R-:W-:-:S03]  /*20b0*/  @P2 MOV R7, R35 ;  /* 0x0000002300072202 */ /* 0x000fc60000000f00 */
[----:B------:R-:W-:Y:S02]  /*20c0*/  @P2 MOV R34, R5 ;  /* 0x0000000500222202 */ /* 0x000fe40000000f00 */
[----:B------:R-:W-:Y:S02]  /*20d0*/  @P4 IMAD.MOV.U32 R34, RZ, RZ, R7 ;  /* 0x000000ffff224224 */ /* 0x000fe400078e0007 */
[----:B---3--:R-:W-:Y:S02]  /*20e0*/  FADD R31, R31, -R32 ;  /* 0x800000201f1f7221 */ /* 0x008fe40000000000 */
[----:B------:R-:W2:Y:S01]  /*20f0*/  LDG.E R32, desc[UR8][R18.64+0x8] ;  /* 0x0000080812207981 */ /* 0x000ea2000c1e1900 */
[----:B------:R-:W-:-:S03]  /*2100*/  FFMA R28, R35, R34, R28 ;  /* 0x00000022231c7223 */ /* 0x000fc6000000001c */
[----:B------:R-:W2:Y:S04]  /*2110*/  LDG.E R35, desc[UR8][R20.64+0x8] ;  /* 0x0000080814237981 */ /* 0x000ea8000c1e1900 */
[----:B------:R-:W4:Y:S01]  /*2120*/  LDG.E R34, desc[UR8][R20.64+0xc] ;  /* 0x00000c0814227981 */ /* 0x000f22000c1e1900 */
[----:B------:R-:W-:Y:S02]  /*2130*/  ISETP.EQ.AND P5, PT, R33, -0x10, PT ;  /* 0xfffffff02100780c */ /* 0x000fe40003fa2270 */
[-C--:B------:R-:W-:Y:S02]  /*2140*/  @P0 MOV R6, R31.reuse ;  /* 0x0000001f00060202 */ /* 0x080fe40000000f00 */
[----:B------:R-:W-:Y:S02]  /*2150*/  @P2 MOV R8, R31 ;  /* 0x0000001f00082202 */ /* 0x000fe40000000f00 */
[----:B------:R-:W-:Y:S01]  /*2160*/  IADD3 R30, PT, PT, R30, 0x4, RZ ;  /* 0x000000041e1e7810 */ /* 0x000fe20007ffe0ff */
[----:B--2---:R-:W-:Y:S01]  /*2170*/  FADD R35, R35, -R32 ;  /* 0x8000002023237221 */ /* 0x004fe20000000000 */
[----:B------:R-:W-:Y:S01]  /*2180*/  @P2 IMAD.MOV.U32 R32, RZ, RZ, R6 ;  /* 0x000000ffff202224 */ /* 0x000fe200078e0006 */
[----:B------:R-:W-:Y:S01]  /*2190*/  @P4 MOV R32, R8 ;  /* 0x0000000800204202 */ /* 0x000fe20000000f00 */
[----:B----4-:R-:W-:-:S03]  /*21a0*/  FADD R37, R34, -R37 ;  /* 0x8000002522257221 */ /* 0x010fc60000000000 */
[-C--:B------:R-:W-:Y:S02]  /*21b0*/  @P5 MOV R5, R35.reuse ;  /* 0x0000002300055202 */ /* 0x080fe40000000f00 */
[----:B------:R-:W-:Y:S01]  /*21c0*/  @P0 MOV R7, R35 ;  /* 0x0000002300070202 */ /* 0x000fe20000000f00 */
[--C-:B------:R-:W-:Y:S01]  /*21d0*/  @P5 IMAD.MOV.U32 R6, RZ, RZ, R37.reuse ;  /* 0x000000ffff065224 */ /* 0x100fe200078e0025 */
[----:B------:R-:W-:Y:S01]  /*21e0*/  @P0 MOV R18, R5 ;  /* 0x0000000500120202 */ /* 0x000fe20000000f00 */
[----:B------:R-:W-:Y:S01]  /*21f0*/  FFMA R28, R31, R32, R28 ;  /* 0x000000201f1c7223 */ /* 0x000fe2000000001c */
[----:B------:R-:W-:Y:S01]  /*2200*/  @P2 MOV R18, R7 ;  /* 0x0000000700122202 */ /* 0x000fe20000000f00 */
[----:B------:R-:W-:Y:S01]  /*2210*/  @P0 IMAD.MOV.U32 R8, RZ, RZ, R37 ;  /* 0x000000ffff080224 */ /* 0x000fe200078e0025 */
[----:B------:R-:W-:-:S03]  /*2220*/  @P0 MOV R19, R6 ;  /* 0x0000000600130202 */ /* 0x000fc60000000f00 */
[----:B------:R-:W-:Y:S02]  /*2230*/  @P2 IMAD.MOV.U32 R19, RZ, RZ, R8 ;  /* 0x000000ffff132224 */ /* 0x000fe400078e0008 */
[----:B------:R-:W-:-:S04]  /*2240*/  FFMA R28, R35, R18, R28 ;  /* 0x00000012231c7223 */ /* 0x000fc8000000001c */
[----:B------:R-:W-:-:S07]  /*2250*/  FFMA R28, R37, R19, R28 ;  /* 0x00000013251c7223 */ /* 0x000fce000000001c */
.L_x_18:
[----:B------:R-:W-:Y:S05]  /*2260*/  BRA.U !UP1, `(.L_x_14) ;  /* 0x0000000109cc7547 */ /* 0x000fea000b800000 */
[----:B------:R-:W0:Y:S01]  /*2270*/  LDCU UR5, c[0x0][0x384] ;  /* 0x00007080ff0577ac */ /* 0x000e220008000800 */
[----:B------:R-:W-:Y:S02]  /*2280*/  UISETP.NE.AND UP0, UPT, UR12, 0x1, UPT ;  /* 0x000000010c00788c */ /* 0x000fe4000bf05270 */
[----:B0-----:R-:W-:-:S04]  /*2290*/  ULOP3.LUT UR5, UR5, 0x1, URZ, 0xc0, !UPT ;  /* 0x0000000105057892 */ /* 0x001fc8000f8ec0ff */
[----:B------:R-:W-:-:S03]  /*22a0*/  UISETP.NE.AND UP1, UPT, UR5, URZ, UPT ;  /* 0x000000ff0500728c */ /* 0x000fc6000bf25270 */
[----:B------:R-:W-:Y:S08]  /*22b0*/  BRA.U !UP0, `(.L_x_19) ;  /* 0x00000001086c7547 */ /* 0x000ff0000b800000 */
        /* <DEDUP_REMOVED lines=11> */
[C---:B------:R-:W-:Y:S02]  /*2370*/  ISETP.EQ.AND P0, PT, R33.reuse, -0x8, PT ;  /* 0xfffffff82100780c */ /* 0x040fe40003f02270 */
[C---:B------:R-:W-:Y:S02]  /*2380*/  ISETP.EQ.AND P2, PT, R33.reuse, RZ, PT ;  /* 0x000000ff2100720c */ /* 0x040fe40003f42270 */
[----:B------:R-:W-:Y:S01]  /*2390*/  ISETP.EQ.AND P4, PT, R33, 0x8, PT ;  /* 0x000000082100780c */ /* 0x000fe20003f82270 */
[----:B------:R-:W-:Y:S02]  /*23a0*/  VIADD R30, R30, 0x2 ;  /* 0x000000021e1e7836 */ /* 0x000fe40000000000 */
[----:B--2---:R-:W-:Y:S01]  /*23b0*/  FADD R31, R31, -R32 ;  /* 0x800000201f1f7221 */ /* 0x004fe20000000000 */
[----:B---3--:R-:W-:-:S05]  /*23c0*/  FADD R35, R34, -R35 ;  /* 0x8000002322237221 */ /* 0x008fca0000000000 */
[-C--:B------:R-:W-:Y:S02]  /*23d0*/  @P0 MOV R5, R31.reuse ;  /* 0x0000001f00050202 */ /* 0x080fe40000000f00 */
[----:B------:R-:W-:Y:S01]  /*23e0*/  @P2 MOV R7, R31 ;  /* 0x0000001f00072202 */ /* 0x000fe20000000f00 */
[----:B------:R-:W-:Y:S01]  /*23f0*/  @P0 IMAD.MOV.U32 R6, RZ, RZ, R35 ;  /* 0x000000ffff060224 */ /* 0x000fe200078e0023 */
[----:B------:R-:W-:Y:S02]  /*2400*/  @P2 MOV R21, R5 ;  /* 0x0000000500152202 */ /* 0x000fe40000000f00 */
[----:B------:R-:W-:Y:S02]  /*2410*/  @P2 MOV R8, R35 ;  /* 0x0000002300082202 */ /* 0x000fe40000000f00 */
[----:B------:R-:W-:Y:S01]  /*2420*/  @P4 MOV R21, R7 ;  /* 0x0000000700154202 */ /* 0x000fe20000000f00 */
[----:B------:R-:W-:Y:S01]  /*2430*/  @P2 IMAD.MOV.U32 R19, RZ, RZ, R6 ;  /* 0x000000ffff132224 */ /* 0x000fe200078e0006 */
[----:B------:R-:W-:-:S03]  /*2440*/  @P4 MOV R19, R8 ;  /* 0x0000000800134202 */ /* 0x000fc60000000f00 */
[----:B------:R-:W-:-:S04]  /*2450*/  FFMA R28, R31, R21, R28 ;  /* 0x000000151f1c7223 */ /* 0x000fc8000000001c */
[----:B------:R-:W-:-:S07]  /*2460*/  FFMA R28, R35, R19, R28 ;  /* 0x00000013231c7223 */ /* 0x000fce000000001c */
.L_x_19:
[----:B------:R-:W-:Y:S05]  /*2470*/  BRA.U !UP1, `(.L_x_14) ;  /* 0x0000000109487547 */ /* 0x000fea000b800000 */
[----:B------:R-:W3:Y:S01]  /*2480*/  LDCU.64 UR6, c[0x0][0x390] ;  /* 0x00007200ff0677ac */ /* 0x000ee20008000a00 */
[----:B------:R-:W-:Y:S01]  /*2490*/  IADD3 R27, P0, PT, R27, R30, RZ ;  /* 0x0000001e1b1b7210 */ /* 0x000fe20007f1e0ff */
[----:B------:R-:W-:-:S03]  /*24a0*/  IMAD.WIDE.U32 R20, R30, 0x4, R16 ;  /* 0x000000041e147825 */ /* 0x000fc600078e0010 */
[----:B------:R-:W-:-:S03]  /*24b0*/  IADD3.X R32, PT, PT, RZ, R29, RZ, P0, !PT ;  /* 0x0000001dff207210 */ /* 0x000fc600007fe4ff */
[----:B------:R-:W2:Y:S01]  /*24c0*/  LDG.E R20, desc[UR8][R20.64] ;  /* 0x0000000814147981 */ /* 0x000ea2000c1e1900 */
[----:B---3--:R-:W-:-:S04]  /*24d0*/  LEA R18, P0, R27, UR6, 0x2 ;  /* 0x000000061b127c11 */ /* 0x008fc8000f8010ff */
[----:B------:R-:W-:-:S06]  /*24e0*/  LEA.HI.X R19, R27, UR7, R32, 0x2, P0 ;  /* 0x000000071b137c11 */ /* 0x000fcc00080f1420 */
[----:B------:R-:W2:Y:S01]  /*24f0*/  LDG.E R19, desc[UR8][R18.64] ;  /* 0x0000000812137981 */ /* 0x000ea2000c1e1900 */
[----:B------:R-:W-:-:S04]  /*2500*/  SHF.L.U32 R27, R30, 0x2, RZ ;  /* 0x000000021e1b7819 */ /* 0x000fc800000006ff */
[C---:B------:R-:W-:Y:S02]  /*2510*/  ISETP.EQ.AND P0, PT, R27.reuse, -0x8, PT ;  /* 0xfffffff81b00780c */ /* 0x040fe40003f02270 */
[C---:B------:R-:W-:Y:S02]  /*2520*/  ISETP.EQ.AND P2, PT, R27.reuse, RZ, PT ;  /* 0x000000ff1b00720c */ /* 0x040fe40003f42270 */
[----:B------:R-:W-:Y:S01]  /*2530*/  ISETP.EQ.AND P4, PT, R27, 0x8, PT ;  /* 0x000000081b00780c */ /* 0x000fe20003f82270 */
[----:B--2---:R-:W-:-:S08]  /*2540*/  FADD R27, R20, -R19 ;  /* 0x80000013141b7221 */ /* 0x004fd00000000000 */
[----:B------:R-:W-:Y:S02]  /*2550*/  @P0 IMAD.MOV.U32 R5, RZ, RZ, R27 ;  /* 0x000000ffff050224 */ /* 0x000fe400078e001b */
[----:B------:R-:W-:-:S03]  /*2560*/  @P2 MOV R7, R27 ;  /* 0x0000001b00072202 */ /* 0x000fc60000000f00 */
[----:B------:R-:W-:Y:S02]  /*2570*/  @P2 MOV R29, R5 ;  /* 0x00000005001d2202 */ /* 0x000fe40000000f00 */
[----:B------:R-:W-:-:S04]  /*2580*/  @P4 IMAD.MOV.U32 R29, RZ, RZ, R7 ;  /* 0x000000ffff1d4224 */ /* 0x000fc800078e0007 */
[----:B------:R-:W-:-:S07]  /*2590*/  FFMA R28, R27, R29, R28 ;  /* 0x0000001d1b1c7223 */ /* 0x000fce000000001c */
.L_x_14:
[----:B---3--:R-:W0:Y:S01]  /*25a0*/  MUFU.RCP R18, R25 ;  /* 0x0000001900127308 */ /* 0x008e220000001000 */
[----:B------:R-:W-:Y:S07]  /*25b0*/  BSSY.RECONVERGENT B2, `(.L_x_20) ;  /* 0x000000a000027945 */ /* 0x000fee0003800200 */
[----:B------:R-:W1:Y:S01]  /*25c0*/  FCHK P0, R28, R25 ;  /* 0x000000191c007302 */ /* 0x000e620000000000 */
[----:B0-----:R-:W-:-:S04]  /*25d0*/  FFMA R19, R18, -R25, 1 ;  /* 0x3f80000012137423 */ /* 0x001fc80000000819 */
[----:B------:R-:W-:-:S04]  /*25e0*/  FFMA R19, R18, R19, R18 ;  /* 0x0000001312137223 */ /* 0x000fc80000000012 */
[----:B------:R-:W-:-:S04]  /*25f0*/  FFMA R29, R19, R28, RZ ;  /* 0x0000001c131d7223 */ /* 0x000fc800000000ff */
[----:B------:R-:W-:-:S04]  /*2600*/  FFMA R18, R29, -R25, R28 ;  /* 0x800000191d127223 */ /* 0x000fc8000000001c */
[----:B------:R-:W-:Y:S01]  /*2610*/  FFMA R29, R19, R18, R29 ;  /* 0x00000012131d7223 */ /* 0x000fe2000000001d */
[----:B-1----:R-:W-:Y:S06]  /*2620*/  @!P0 BRA `(.L_x_21) ;  /* 0x0000000000088947 */ /* 0x002fec0003800000 */
[----:B------:R-:W-:-:S07]  /*2630*/  MOV R20, 0x2650 ;  /* 0x0000265000147802 */ /* 0x000fce0000000f00 */
[----:B------:R-:W-:Y:S05]  /*2640*/  CALL.REL.NOINC `($__internal_2_$__cuda_sm3x_div_rn_noftz_f32_slowpath) ;  /* 0x0000003400747944 */ /* 0x000fea0003c00000 */
.L_x_21:
[----:B------:R-:W-:Y:S05]  /*2650*/  BSYNC.RECONVERGENT B2 ;  /* 0x0000000000027941 */ /* 0x000fea0003800200 */
.L_x_20:
[C---:B------:R-:W-:Y:S01]  /*2660*/  FSETP.GEU.AND P0, PT, R29.reuse, 1, PT ;  /* 0x3f8000001d00780b */ /* 0x040fe20003f0e000 */
[----:B------:R-:W-:Y:S03]  /*2670*/  BSSY.RELIABLE B2, `(.L_x_22) ;  /* 0x0000252000027945 */ /* 0x000fe60003800100 */
[----:B------:R-:W-:-:S13]  /*2680*/  FSETP.LEU.OR P0, PT, R29, RZ, P0 ;  /* 0x000000ff1d00720b */ /* 0x000fda000070b400 */
[----:B------:R-:W-:Y:S05]  /*2690*/  @P0 BRA `(.L_x_23) ;  /* 0x0000002400280947 */ /* 0x000fea0003800000 */
[----:B------:R-:W-:Y:S01]  /*26a0*/  HFMA2 R27, -RZ, RZ, 0, 0 ;  /* 0x00000000ff1b7431 */ /* 0x000fe200000001ff */
[----:B------:R-:W-:Y:S06]  /*26b0*/  @!P1 BRA `(.L_x_24) ;  /* 0x0000000c00d09947 */ /* 0x000fec0003800000 */
[----:B------:R-:W-:Y:S01]  /*26c0*/  UISETP.GE.U32.AND UP0, UPT, UR10, 0xf, UPT ;  /* 0x0000000f0a00788c */ /* 0x000fe2000bf06070 */
[----:B------:R-:W-:Y:S01]  /*26d0*/  MOV R18, RZ ;  /* 0x000000ff00127202 */ /* 0x000fe20000000f00 */
[----:B------:R-:W-:-:S07]  /*26e0*/  IMAD.MOV.U32 R27, RZ, RZ, RZ ;  /* 0x000000ffff1b7224 */ /* 0x000fce00078e00ff */
[----:B------:R-:W-:Y:S05]  /*26f0*/  BRA.U !UP0, `(.L_x_25) ;  /* 0x0000000508c47547 */ /* 0x000fea000b800000 */
[----:B------:R-:W-:Y:S01]  /*2700*/  HFMA2 R27, -RZ, RZ, 0, 0 ;  /* 0x00000000ff1b7431 */ /* 0x000fe200000001ff */
[----:B------:R-:W-:-:S07]  /*2710*/  MOV R31, RZ ;  /* 0x000000ff001f7202 */ /* 0x000fce0000000f00 */
.L_x_26:
[C---:B------:R-:W-:Y:S02]  /*2720*/  IMAD.SHL.U32 R30, R31.reuse, 0x4, RZ ;  /* 0x000000041f1e7824 */ /* 0x040fe400078e00ff */
[----:B------:R-:W-:-:S03]  /*2730*/  VIADD R31, R31, 0x10 ;  /* 0x000000101f1f7836 */ /* 0x000fc60000000000 */
[C---:B------:R-:W-:Y:S02]  /*2740*/  ISETP.EQ.AND P2, PT, R30.reuse, RZ, PT ;  /* 0x000000ff1e00720c */ /* 0x040fe40003f42270 */
[C---:B------:R-:W-:Y:S02]  /*2750*/  ISETP.EQ.AND P4, PT, R30.reuse, -0x8, PT ;  /* 0xfffffff81e00780c */ /* 0x040fe40003f82270 */
[C---:B------:R-:W-:Y:S02]  /*2760*/  ISETP.EQ.AND P1, PT, R30.reuse, 0x8, PT ;  /* 0x000000081e00780c */ /* 0x040fe40003f22270 */
[----:B------:R-:W-:-:S07]  /*2770*/  ISETP.EQ.AND P0, PT, R30, -0x10, PT ;  /* 0xfffffff01e00780c */ /* 0x000fce0003f02270 */
[----:B------:R-:W-:Y:S02]  /*2780*/  @P2 MOV R19, R5 ;  /* 0x0000000500132202 */ /* 0x000fe40000000f00 */
[----:B------:R-:W-:Y:S01]  /*2790*/  @P4 IMAD.MOV.U32 R18, RZ, RZ, R5 ;  /* 0x000000ffff124224 */ /* 0x000fe200078e0005 */
[-C--:B------:R-:W-:Y:S01]  /*27a0*/  @P2 MOV R21, R6.reuse ;  /* 0x0000000600152202 */ /* 0x080fe20000000f00 */
[----:B------:R-:W-:Y:S01]  /*27b0*/  @P1 IMAD.MOV.U32 R21, RZ, RZ, R8 ;  /* 0x000000ffff151224 */ /* 0x000fe200078e0008 */
[----:B------:R-:W-:Y:S01]  /*27c0*/  @P4 MOV R20, R6 ;  /* 0x0000000600144202 */ /* 0x000fe20000000f00 */
[----:B------:R-:W-:Y:S01]  /*27d0*/  @P0 IMAD.MOV.U32 R28, RZ, RZ, R6 ;  /* 0x000000ffff1c0224 */ /* 0x000fe200078e0006 */
[-C--:B------:R-:W-:Y:S02]  /*27e0*/  @P1 MOV R19, R7.reuse ;  /* 0x0000000700131202 */ /* 0x080fe40000000f00 */
[----:B------:R-:W-:Y:S02]  /*27f0*/  @P2 MOV R18, R7 ;  /* 0x0000000700122202 */ /* 0x000fe40000000f00 */
[----:B------:R-:W-:-:S02]  /*2800*/  @P2 MOV R20, R8 ;  /* 0x0000000800142202 */ /* 0x000fc40000000f00 */
[----:B------:R-:W-:Y:S01]  /*2810*/  ISETP.EQ.AND P1, PT, R30, -0x18, PT ;  /* 0xffffffe81e00780c */ /* 0x000fe20003f22270 */
[C---:B------:R-:W-:Y:S01]  /*2820*/  FFMA R18, -R29.reuse, R19, R18 ;  /* 0x000000131d127223 */ /* 0x040fe20000000112 */
[----:B------:R-:W-:Y:S01]  /*2830*/  @P4 MOV R33, R6 ;  /* 0x0000000600214202 */ /* 0x000fe20000000f00 */
[C---:B------:R-:W-:Y:S01]  /*2840*/  FFMA R19, -R29.reuse, R21, R20 ;  /* 0x000000151d137223 */ /* 0x040fe20000000114 */
[----:B------:R-:W-:Y:S01]  /*2850*/  @P4 IMAD.MOV.U32 R21, RZ, RZ, R5 ;  /* 0x000000ffff154224 */ /* 0x000fe200078e0005 */
[----:B------:R-:W-:Y:S01]  /*2860*/  @P0 MOV R20, R5 ;  /* 0x0000000500140202 */ /* 0x000fe20000000f00 */
[----:B------:R-:W-:Y:S01]  /*2870*/  @P4 IMAD.MOV.U32 R20, RZ, RZ, R7 ;  /* 0x000000ffff144224 */ /* 0x000fe200078e0007 */
[----:B------:R-:W-:Y:S01]  /*2880*/  @P2 MOV R21, R7 ;  /* 0x0000000700152202 */ /* 0x000fe20000000f00 */
[----:B------:R-:W-:Y:S01]  /*2890*/  FFMA R18, R18, R18, R27 ;  /* 0x0000001212127223 */ /* 0x000fe2000000001b */
[-C--:B------:R-:W-:Y:S02]  /*28a0*/  @P2 MOV R33, R8.reuse ;  /* 0x0000000800212202 */ /* 0x080fe40000000f00 */
[----:B------:R-:W-:Y:S01]  /*28b0*/  ISETP.EQ.AND P2, PT, R30, -0x20, PT ;  /* 0xffffffe01e00780c */ /* 0x000fe20003f42270 */
[----:B------:R-:W-:Y:S01]  /*28c0*/  FFMA R21, -R29, R21, R20 ;  /* 0x000000151d157223 */ /* 0x000fe20000000114 */
[----:B------:R-:W-:Y:S01]  /*28d0*/  @P4 MOV R28, R8 ;  /* 0x00000008001c4202 */ /* 0x000fe20000000f00 */
[----:B------:R-:W-:Y:S01]  /*28e0*/  FFMA R18, R19, R19, R18 ;  /* 0x0000001313127223 */ /* 0x000fe20000000012 */
[----:B------:R-:W-:-:S02]  /*28f0*/  @P1 MOV R20, R5 ;  /* 0x0000000500141202 */ /* 0x000fc40000000f00 */
[----:B------:R-:W-:Y:S01]  /*2900*/  @P0 MOV R19, R5 ;  /* 0x0000000500130202 */ /* 0x000fe20000000f00 */
[----:B------:R-:W-:Y:S01]  /*2910*/  FFMA R27, -R29, R33, R28 ;  /* 0x000000211d1b7223 */ /* 0x000fe2000000011c */
[----:B------:R-:W-:Y:S01]  /*2920*/  @P0 MOV R20, R7 ;  /* 0x0000000700140202 */ /* 0x000fe20000000f00 */
[----:B------:R-:W-:Y:S02]  /*2930*/  @P0 IMAD.MOV.U32 R33, RZ, RZ, R6 ;  /* 0x000000ffff210224 */ /* 0x000fe400078e0006 */
[----:B------:R-:W-:Y:S01]  /*2940*/  FFMA R18, R21, R21, R18 ;  /* 0x0000001515127223 */ /* 0x000fe20000000012 */
[----:B------:R-:W-:Y:S01]  /*2950*/  @P4 IMAD.MOV.U32 R19, RZ, RZ, R7 ;  /* 0x000000ffff134224 */ /* 0x000fe200078e0007 */
[----:B------:R-:W-:Y:S01]  /*2960*/  @P1 MOV R28, R6 ;  /* 0x00000006001c1202 */ /* 0x000fe20000000f00 */
[----:B------:R-:W-:Y:S01]  /*2970*/  @P0 IMAD.MOV.U32 R28, RZ, RZ, R8 ;  /* 0x000000ffff1c0224 */ /* 0x000fe200078e0008 */
[----:B------:R-:W-:Y:S01]  /*2980*/  @P4 MOV R33, R8 ;  /* 0x0000000800214202 */ /* 0x000fe20000000f00 */
[----:B------:R-:W-:Y:S01]  /*2990*/  FFMA R19, -R29, R19, R20 ;  /* 0x000000131d137223 */ /* 0x000fe20000000114 */
[----:B------:R-:W-:Y:S01]  /*29a0*/  ISETP.EQ.AND P4, PT, R30, -0x28, PT ;  /* 0xffffffd81e00780c */ /* 0x000fe20003f82270 */
[----:B------:R-:W-:Y:S01]  /*29b0*/  FFMA R18, R27, R27, R18 ;  /* 0x0000001b1b127223 */ /* 0x000fe20000000012 */
[----:B------:R-:W-:Y:S01]  /*29c0*/  @P1 MOV R27, R5 ;  /* 0x00000005001b1202 */ /* 0x000fe20000000f00 */
[----:B------:R-:W-:Y:S01]  /*29d0*/  FFMA R21, -R29, R33, R28 ;  /* 0x000000211d157223 */ /* 0x000fe2000000011c */
[----:B------:R-:W-:Y:S01]  /*29e0*/  @P2 IMAD.MOV.U32 R20, RZ, RZ, R5 ;  /* 0x000000ffff142224 */ /* 0x000fe200078e0005 */
[-C--:B------:R-:W-:Y:S01]  /*29f0*/  @P1 MOV R33, R6.reuse ;  /* 0x0000000600211202 */ /* 0x080fe20000000f00 */
[----:B------:R-:W-:Y:S01]  /*2a00*/  @P0 IMAD.MOV.U32 R33, RZ, RZ, R8 ;  /* 0x000000ffff210224 */ /* 0x000fe200078e0008 */
[----:B------:R-:W-:Y:S01]  /*2a10*/  @P2 MOV R28, R6 ;  /* 0x00000006001c2202 */ /* 0x000fe20000000f00 */
[----:B------:R-:W-:Y:S01]  /*2a20*/  FFMA R18, R19, R19, R18 ;  /* 0x0000001313127223 */ /* 0x000fe20000000012 */
[----:B------:R-:W-:-:S02]  /*2a30*/  @P0 MOV R27, R7 ;  /* 0x00000007001b0202 */ /* 0x000fc40000000f00 */
[----:B------:R-:W-:Y:S01]  /*2a40*/  @P1 MOV R20, R7 ;  /* 0x0000000700141202 */ /* 0x000fe20000000f00 */
[----:B------:R-:W-:Y:S01]  /*2a50*/  FFMA R18, R21, R21, R18 ;  /* 0x0000001515127223 */ /* 0x000fe20000000012 */
[----:B------:R-:W-:Y:S01]  /*2a60*/  @P1 MOV R28, R8 ;  /* 0x00000008001c1202 */ /* 0x000fe20000000f00 */
[----:B------:R-:W-:Y:S01]  /*2a70*/  @P2 IMAD.MOV.U32 R21, RZ, RZ, R5 ;  /* 0x000000ffff152224 */ /* 0x000fe200078e0005 */
[C---:B------:R-:W-:Y:S01]  /*2a80*/  ISETP.EQ.AND P0, PT, R30.reuse, -0x30, PT ;  /* 0xffffffd01e00780c */ /* 0x040fe20003f02270 */
[C---:B------:R-:W-:Y:S01]  /*2a90*/  FFMA R19, -R29.reuse, R27, R20 ;  /* 0x0000001b1d137223 */ /* 0x040fe20000000114 */
[----:B------:R-:W-:Y:S01]  /*2aa0*/  @P4 MOV R20, R5 ;  /* 0x0000000500144202 */ /* 0x000fe20000000f00 */
[----:B------:R-:W-:Y:S01]  /*2ab0*/  FFMA R27, -R29, R33, R28 ;  /* 0x000000211d1b7223 */ /* 0x000fe2000000011c */
[----:B------:R-:W-:Y:S01]  /*2ac0*/  @P2 MOV R33, R6 ;  /* 0x0000000600212202 */ /* 0x000fe20000000f00 */
[----:B------:R-:W-:Y:S01]  /*2ad0*/  @P4 IMAD.MOV.U32 R28, RZ, RZ, R6 ;  /* 0x000000ffff1c4224 */ /* 0x000fe200078e0006 */
[----:B------:R-:W-:Y:S01]  /*2ae0*/  @P1 MOV R21, R7 ;  /* 0x0000000700151202 */ /* 0x000fe20000000f00 */
[----:B------:R-:W-:Y:S01]  /*2af0*/  @P2 IMAD.MOV.U32 R20, RZ, RZ, R7 ;  /* 0x000000ffff142224 */ /* 0x000fe200078e0007 */
[-C--:B------:R-:W-:Y:S01]  /*2b00*/  @P1 MOV R33, R8.reuse ;  /* 0x0000000800211202 */ /* 0x080fe20000000f00 */
[----:B------:R-:W-:Y:S01]  /*2b10*/  FFMA R18, R19, R19, R18 ;  /* 0x0000001313127223 */ /* 0x000fe20000000012 */
[----:B------:R-:W-:Y:S01]  /*2b20*/  ISETP.EQ.AND P1, PT, R30, -0x38, PT ;  /* 0xffffffc81e00780c */ /* 0x000fe20003f22270 */
[----:B------:R-:W-:Y:S01]  /*2b30*/  FFMA R19, -R29, R21, R20 ;  /* 0x000000151d137223 */ /* 0x000fe20000000114 */
[----:B------:R-:W-:Y:S01]  /*2b40*/  @P2 MOV R28, R8 ;  /* 0x00000008001c2202 */ /* 0x000fe20000000f00 */
[----:B------:R-:W-:Y:S01]  /*2b50*/  FFMA R18, R27, R27, R18 ;  /* 0x0000001b1b127223 */ /* 0x000fe20000000012 */
[----:B------:R-:W-:-:S02]  /*2b60*/  @P0 MOV R20, R5 ;  /* 0x0000000500140202 */ /* 0x000fc40000000f00 */
[----:B------:R-:W-:Y:S01]  /*2b70*/  @P4 MOV R27, R5 ;  /* 0x00000005001b4202 */ /* 0x000fe20000000f00 */
[----:B------:R-:W-:Y:S01]  /*2b80*/  FFMA R21, -R29, R33, R28 ;  /* 0x000000211d157223 */ /* 0x000fe2000000011c */
[----:B------:R-:W-:Y:S01]  /*2b90*/  @P4 IMAD.MOV.U32 R33, RZ, RZ, R6 ;  /* 0x000000ffff214224 */ /* 0x000fe200078e0006 */
[----:B------:R-:W-:Y:S01]  /*2ba0*/  @P4 MOV R20, R7 ;  /* 0x0000000700144202 */ /* 0x000fe20000000f00 */
[----:B------:R-:W-:Y:S01]  /*2bb0*/  @P2 IMAD.MOV.U32 R27, RZ, RZ, R7 ;  /* 0x000000ffff1b2224 */ /* 0x000fe200078e0007 */
[----:B------:R-:W-:Y:S01]  /*2bc0*/  @P0 MOV R28, R6 ;  /* 0x00000006001c0202 */ /* 0x000fe20000000f00 */
[----:B------:R-:W-:Y:S01]  /*2bd0*/  FFMA R18, R19, R19, R18 ;  /* 0x0000001313127223 */ /* 0x000fe20000000012 */
[----:B------:R-:W-:Y:S01]  /*2be0*/  @P2 MOV R33, R8 ;  /* 0x0000000800212202 */ /* 0x000fe20000000f00 */
[----:B------:R-:W-:Y:S01]  /*2bf0*/  @P4 IMAD.MOV.U32 R28, RZ, RZ, R8 ;  /* 0x000000ffff1c4224 */ /* 0x000fe200078e0008 */
[----:B------:R-:W-:Y:S01]  /*2c00*/  ISETP.EQ.AND P2, PT, R30, -0x40, PT ;  /* 0xffffffc01e00780c */ /* 0x000fe20003f42270 */
[----:B------:R-:W-:Y:S01]  /*2c10*/  FFMA R19, -R29, R27, R20 ;  /* 0x0000001b1d137223 */ /* 0x000fe20000000114 */
[----:B------:R-:W-:Y:S01]  /*2c20*/  FFMA R18, R21, R21, R18 ;  /* 0x0000001515127223 */ /* 0x000fe20000000012 */
[----:B------:R-:W-:Y:S01]  /*2c30*/  FFMA R27, -R29, R33, R28 ;  /* 0x000000211d1b7223 */ /* 0x000fe2000000011c */
[----:B------:R-:W-:Y:S01]  /*2c40*/  @P0 MOV R21, R5 ;  /* 0x0000000500150202 */ /* 0x000fe20000000f00 */
        /* <DEDUP_REMOVED lines=8> */
[-C--:B------:R-:W-:Y:S01]  /*2cd0*/  @P0 MOV R28, R8.reuse ;  /* 0x00000008001c0202 */ /* 0x080fe20000000f00 */
[C---:B------:R-:W-:Y:S01]  /*2ce0*/  FFMA R19, -R29.reuse, R21, R20 ;  /* 0x000000151d137223 */ /* 0x040fe20000000114 */
[----:B------:R-:W-:Y:S01]  /*2cf0*/  @P1 MOV R27, R5 ;  /* 0x00000005001b1202 */ /* 0x000fe20000000f00 */
[----:B------:R-:W-:Y:S01]  /*2d00*/  @P2 IMAD.MOV.U32 R20, RZ, RZ, R5 ;  /* 0x000000ffff142224 */ /* 0x000fe200078e0005 */
[----:B------:R-:W-:Y:S01]  /*2d10*/  @P0 MOV R27, R7 ;  /* 0x00000007001b0202 */ /* 0x000fe20000000f00 */
[----:B------:R-:W-:Y:S01]  /*2d20*/  FFMA R21, -R29, R33, R28 ;  /* 0x000000211d157223 */ /* 0x000fe2000000011c */
[----:B------:R-:W-:Y:S01]  /*2d30*/  @P1 IMAD.MOV.U32 R33, RZ, RZ, R6 ;  /* 0x000000ffff211224 */ /* 0x000fe200078e0006 */
[----:B------:R-:W-:Y:S01]  /*2d40*/  @P0 MOV R33, R8 ;  /* 0x0000000800210202 */ /* 0x000fe20000000f00 */
[----:B------:R-:W-:Y:S01]  /*2d50*/  FFMA R18, R19, R19, R18 ;  /* 0x0000001313127223 */ /* 0x000fe20000000012 */
[----:B------:R-:W-:-:S02]  /*2d60*/  ISETP.NE.AND P0, PT, R31, UR4, PT ;  /* 0x000000041f007c0c */ /* 0x000fc4000bf05270 */
[----:B------:R-:W-:Y:S01]  /*2d70*/  @P1 MOV R20, R7 ;  /* 0x0000000700141202 */ /* 0x000fe20000000f00 */
[----:B------:R-:W-:Y:S01]  /*2d80*/  FFMA R18, R21, R21, R18 ;  /* 0x0000001515127223 */ /* 0x000fe20000000012 */
[----:B------:R-:W-:Y:S02]  /*2d90*/  @P2 MOV R28, R6 ;  /* 0x00000006001c2202 */ /* 0x000fe40000000f00 */
[----:B------:R-:W-:Y:S01]  /*2da0*/  @P1 MOV R28, R8 ;  /* 0x00000008001c1202 */ /* 0x000fe20000000f00 */
[----:B------:R-:W-:-:S04]  /*2db0*/  FFMA R19, -R29, R27, R20 ;  /* 0x0000001b1d137223 */ /* 0x000fc80000000114 */
[----:B------:R-:W-:Y:S01]  /*2dc0*/  FFMA R27, -R29, R33, R28 ;  /* 0x000000211d1b7223 */ /* 0x000fe2000000011c */
[----:B------:R-:W-:-:S04]  /*2dd0*/  FFMA R18, R19, R19, R18 ;  /* 0x0000001313127223 */ /* 0x000fc80000000012 */
[----:B------:R-:W-:Y:S01]  /*2de0*/  FFMA R27, R27, R27, R18 ;  /* 0x0000001b1b1b7223 */ /* 0x000fe20000000012 */
[----:B------:R-:W-:Y:S06]  /*2df0*/  @P0 BRA `(.L_x_26) ;  /* 0xfffffff800480947 */ /* 0x000fec000383ffff */
[----:B------:R-:W-:-:S07]  /*2e00*/  IMAD.U32 R18, RZ, RZ, UR4 ;  /* 0x00000004ff127e24 */ /* 0x000fce000f8e00ff */
.L_x_25:
[----:B------:R-:W0:Y:S02]  /*2e10*/  LDCU UR5, c[0x0][0x384] ;  /* 0x00007080ff0577ac */ /* 0x000e240008000800 */
[----:B0-----:R-:W-:-:S04]  /*2e20*/  ULOP3.LUT UR5, UR5, 0xf, URZ, 0xc0, !UPT ;  /* 0x0000000f05057892 */ /* 0x001fc8000f8ec0ff */
[----:B------:R-:W-:-:S09]  /*2e30*/  UISETP.NE.AND UP0, UPT, UR5, URZ, UPT ;  /* 0x000000ff0500728c */ /* 0x000fd2000bf05270 */
[----:B------:R-:W-:Y:S05]  /*2e40*/  BRA.U !UP0, `(.L_x_24) ;  /* 0x0000000508ec7547 */ /* 0x000fea000b800000 */
[----:B------:R-:W-:Y:S02]  /*2e50*/  UIADD3 UR5, UPT, UPT, UR5, -0x1, URZ ;  /* 0xffffffff05057890 */ /* 0x000fe4000fffe0ff */
[----:B------:R-:W-:Y:S02]  /*2e60*/  UISETP.NE.AND UP1, UPT, UR11, URZ, UPT ;  /* 0x000000ff0b00728c */ /* 0x000fe4000bf25270 */
[----:B------:R-:W-:-:S09]  /*2e70*/  UISETP.GE.U32.AND UP0, UPT, UR5, 0x7, UPT ;  /* 0x000000070500788c */ /* 0x000fd2000bf06070 */
[----:B------:R-:W-:Y:S05]  /*2e80*/  BRA.U !UP0, `(.L_x_27) ;  /* 0x0000000108e07547 */ /* 0x000fea000b800000 */
[C---:B------:R-:W-:Y:S02]  /*2e90*/  SHF.L.U32 R32, R18.reuse, 0x2, RZ ;  /* 0x0000000212207819 */ /* 0x040fe400000006ff */
[----:B------:R-:W-:Y:S02]  /*2ea0*/  IADD3 R18, PT, PT, R18, 0x8, RZ ;  /* 0x0000000812127810 */ /* 0x000fe40007ffe0ff */
[C---:B------:R-:W-:Y:S02]  /*2eb0*/  ISETP.EQ.AND P1, PT, R32.reuse, RZ, PT ;  /* 0x000000ff2000720c */ /* 0x040fe40003f22270 */
[C---:B------:R-:W-:Y:S02]  /*2ec0*/  ISETP.EQ.AND P0, PT, R32.reuse, -0x8, PT ;  /* 0xfffffff82000780c */ /* 0x040fe40003f02270 */
[C---:B------:R-:W-:Y:S02]  /*2ed0*/  ISETP.EQ.AND P2, PT, R32.reuse, 0x8, PT ;  /* 0x000000082000780c */ /* 0x040fe40003f42270 */
[----:B------:R-:W-:-:S07]  /*2ee0*/  ISETP.EQ.AND P4, PT, R32, -0x10, PT ;  /* 0xfffffff02000780c */ /* 0x000fce0003f82270 */
[----:B------:R-:W-:Y:S01]  /*2ef0*/  @P1 IMAD.MOV.U32 R19, RZ, RZ, R5 ;  /* 0x000000ffff131224 */ /* 0x000fe200078e0005 */
[-C--:B------:R-:W-:Y:S02]  /*2f00*/  @P1 MOV R21, R6.reuse ;  /* 0x0000000600151202 */ /* 0x080fe40000000f00 */
[----:B------:R-:W-:Y:S01]  /*2f10*/  @P0 MOV R20, R5 ;  /* 0x0000000500140202 */ /* 0x000fe20000000f00 */
[----:B------:R-:W-:Y:S01]  /*2f20*/  @P1 IMAD.MOV.U32 R20, RZ, RZ, R7 ;  /* 0x000000ffff141224 */ /* 0x000fe200078e0007 */
[----:B------:R-:W-:Y:S01]  /*2f30*/  @P0 MOV R28, R6 ;  /* 0x00000006001c0202 */ /* 0x000fe20000000f00 */
[----:B------:R-:W-:Y:S01]  /*2f40*/  @P2 IMAD.MOV.U32 R21, RZ, RZ, R8 ;  /* 0x000000ffff152224 */ /* 0x000fe200078e0008 */
[----:B------:R-:W-:Y:S01]  /*2f50*/  @P2 MOV R19, R7 ;  /* 0x0000000700132202 */ /* 0x000fe20000000f00 */
[----:B------:R-:W-:Y:S01]  /*2f60*/  @P4 IMAD.MOV.U32 R30, RZ, RZ, R6 ;  /* 0x000000ffff1e4224 */ /* 0x000fe200078e0006 */
[----:B------:R-:W-:Y:S02]  /*2f70*/  @P1 MOV R28, R8 ;  /* 0x00000008001c1202 */ /* 0x000fe40000000f00 */
[----:B------:R-:W-:Y:S01]  /*2f80*/  ISETP.EQ.AND P2, PT, R32, -0x18, PT ;  /* 0xffffffe82000780c */ /* 0x000fe20003f42270 */
[C---:B------:R-:W-:Y:S01]  /*2f90*/  FFMA R20, -R29.reuse, R19, R20 ;  /* 0x000000131d147223 */ /* 0x040fe20000000114 */
[----:B------:R-:W-:Y:S01]  /*2fa0*/  @P0 MOV R31, R6 ;  /* 0x00000006001f0202 */ /* 0x000fe20000000f00 */
[----:B------:R-:W-:Y:S01]  /*2fb0*/  FFMA R19, -R29, R21, R28 ;  /* 0x000000151d137223 */ /* 0x000fe2000000011c */
[-C--:B------:R-:W-:Y:S01]  /*2fc0*/  @P4 MOV R28, R5.reuse ;  /* 0x00000005001c4202 */ /* 0x080fe20000000f00 */
[----:B------:R-:W-:Y:S01]  /*2fd0*/  FFMA R20, R20, R20, R27 ;  /* 0x0000001414147223 */ /* 0x000fe2000000001b */
[----:B------:R-:W-:Y:S01]  /*2fe0*/  @P0 MOV R21, R5 ;  /* 0x0000000500150202 */ /* 0x000fe20000000f00 */
[----:B------:R-:W-:Y:S01]  /*2ff0*/  @P1 IMAD.MOV.U32 R21, RZ, RZ, R7 ;  /* 0x000000ffff151224 */ /* 0x000fe200078e0007 */
[----:B------:R-:W-:Y:S01]  /*3000*/  @P0 MOV R28, R7 ;  /* 0x00000007001c0202 */ /* 0x000fe20000000f00 */
[----:B------:R-:W-:Y:S01]  /*3010*/  FFMA R20, R19, R19, R20 ;  /* 0x0000001313147223 */ /* 0x000fe20000000014 */
[----:B------:R-:W-:-:S02]  /*3020*/  @P1 MOV R31, R8 ;  /* 0x00000008001f1202 */ /* 0x000fc40000000f00 */
[----:B------:R-:W-:Y:S01]  /*3030*/  ISETP.EQ.AND P1, PT, R32, -0x20, PT ;  /* 0xffffffe02000780c */ /* 0x000fe20003f22270 */
[----:B------:R-:W-:Y:S01]  /*3040*/  FFMA R21, -R29, R21, R28 ;  /* 0x000000151d157223 */ /* 0x000fe2000000011c */
[----:B------:R-:W-:Y:S01]  /*3050*/  @P0 MOV R30, R8 ;  /* 0x00000008001e0202 */ /* 0x000fe20000000f00 */
[--C-:B------:R-:W-:Y:S01]  /*3060*/  @P2 IMAD.MOV.U32 R28, RZ, RZ, R5.reuse ;  /* 0x000000ffff1c2224 */ /* 0x100fe200078e0005 */
[----:B------:R-:W-:Y:S01]  /*3070*/  @P4 MOV R19, R5 ;  /* 0x0000000500134202 */ /* 0x000fe20000000f00 */
[----:B------:R-:W-:Y:S01]  /*3080*/  FFMA R20, R21, R21, R20 ;  /* 0x0000001515147223 */ /* 0x000fe20000000014 */
[----:B------:R-:W-:Y:S01]  /*3090*/  @P4 MOV R28, R7 ;  /* 0x00000007001c4202 */ /* 0x000fe20000000f00 */
[C---:B------:R-:W-:Y:S01]  /*30a0*/  FFMA R27, -R29.reuse, R31, R30 ;  /* 0x0000001f1d1b7223 */ /* 0x040fe2000000011e */
[----:B------:R-:W-:Y:S01]  /*30b0*/  @P0 MOV R19, R7 ;  /* 0x0000000700130202 */ /* 0x000fe20000000f00 */
[----:B------:R-:W-:Y:S01]  /*30c0*/  @P4 IMAD.MOV.U32 R31, RZ, RZ, R6 ;  /* 0x000000ffff1f4224 */ /* 0x000fe200078e0006 */
[----:B------:R-:W-:Y:S01]  /*30d0*/  @P2 MOV R30, R6 ;  /* 0x00000006001e2202 */ /* 0x000fe20000000f00 */
[----:B------:R-:W-:Y:S01]  /*30e0*/  @P4 IMAD.MOV.U32 R30, RZ, RZ, R8 ;  /* 0x000000ffff1e4224 */ /* 0x000fe200078e0008 */
[----:B------:R-:W-:Y:S01]  /*30f0*/  @P0 MOV R31, R8 ;  /* 0x00000008001f0202 */ /* 0x000fe20000000f00 */
[----:B------:R-:W-:Y:S01]  /*3100*/  FFMA R19, -R29, R19, R28 ;  /* 0x000000131d137223 */ /* 0x000fe2000000011c */
[----:B------:R-:W-:Y:S01]  /*3110*/  FFMA R20, R27, R27, R20 ;  /* 0x0000001b1b147223 */ /* 0x000fe20000000014 */
[----:B------:R-:W-:Y:S01]  /*3120*/  @P2 IMAD.MOV.U32 R27, RZ, RZ, R5 ;  /* 0x000000ffff1b2224 */ /* 0x000fe200078e0005 */
[----:B------:R-:W-:Y:S01]  /*3130*/  @P1 MOV R28, R5 ;  /* 0x00000005001c1202 */ /* 0x000fe20000000f00 */
[----:B------:R-:W-:Y:S01]  /*3140*/  FFMA R21, -R29, R31, R30 ;  /* 0x0000001f1d157223 */ /* 0x000fe2000000011e */
[----:B------:R-:W-:Y:S01]  /*3150*/  @P4 MOV R27, R7 ;  /* 0x00000007001b4202 */ /* 0x000fe20000000f00 */
[----:B------:R-:W-:-:S02]  /*3160*/  @P2 IMAD.MOV.U32 R28, RZ, RZ, R7 ;  /* 0x000000ffff1c2224 */ /* 0x000fc400078e0007 */
[----:B------:R-:W-:Y:S01]  /*3170*/  FFMA R20, R19, R19, R20 ;  /* 0x0000001313147223 */ /* 0x000fe20000000014 */
[-C--:B------:R-:W-:Y:S02]  /*3180*/  @P1 MOV R30, R6.reuse ;  /* 0x00000006001e1202 */ /* 0x080fe40000000f00 */
[----:B------:R-:W-:Y:S01]  /*3190*/  @P2 MOV R31, R6 ;  /* 0x00000006001f2202 */ /* 0x000fe20000000f00 */
[----:B------:R-:W-:Y:S01]  /*31a0*/  @P4 IMAD.MOV.U32 R31, RZ, RZ, R8 ;  /* 0x000000ffff1f4224 */ /* 0x000fe200078e0008 */
[----:B------:R-:W-:Y:S01]  /*31b0*/  @P2 MOV R30, R8 ;  /* 0x00000008001e2202 */ /* 0x000fe20000000f00 */
[----:B------:R-:W-:Y:S01]  /*31c0*/  FFMA R19, -R29, R27, R28 ;  /* 0x0000001b1d137223 */ /* 0x000fe2000000011c */
[----:B------:R-:W-:-:S03]  /*31d0*/  FFMA R20, R21, R21, R20 ;  /* 0x0000001515147223 */ /* 0x000fc60000000014 */
[----:B------:R-:W-:Y:S01]  /*31e0*/  FFMA R27, -R29, R31, R30 ;  /* 0x0000001f1d1b7223 */ /* 0x000fe2000000011e */
[----:B------:R-:W-:-:S04]  /*31f0*/  FFMA R20, R19, R19, R20 ;  /* 0x0000001313147223 */ /* 0x000fc80000000014 */
[----:B------:R-:W-:-:S07]  /*3200*/  FFMA R27, R27, R27, R20 ;  /* 0x0000001b1b1b7223 */ /* 0x000fce0000000014 */
.L_x_27:
[----:B------:R-:W-:Y:S05]  /*3210*/  BRA.U !UP1, `(.L_x_24) ;  /* 0x0000000109f87547 */ /* 0x000fea000b800000 */
[----:B------:R-:W-:Y:S02]  /*3220*/  UIADD3 UR5, UPT, UPT, UR11, -0x1, URZ ;  /* 0xffffffff0b057890 */ /* 0x000fe4000fffe0ff */
[----:B------:R-:W-:Y:S02]  /*3230*/  UISETP.NE.AND UP1, UPT, UR12, URZ, UPT ;  /* 0x000000ff0c00728c */ /* 0x000fe4000bf25270 */
[----:B------:R-:W-:-:S09]  /*3240*/  UISETP.GE.U32.AND UP0, UPT, UR5, 0x3, UPT ;  /* 0x000000030500788c */ /* 0x000fd2000bf06070 */
[----:B------:R-:W-:Y:S05]  /*3250*/  BRA.U !UP0, `(.L_x_28) ;  /* 0x0000000108787547 */ /* 0x000fea000b800000 */
[C---:B------:R-:W-:Y:S02]  /*3260*/  SHF.L.U32 R19, R18.reuse, 0x2, RZ ;  /* 0x0000000212137819 */ /* 0x040fe400000006ff */
[----:B------:R-:W-:Y:S02]  /*3270*/  IADD3 R18, PT, PT, R18, 0x4, RZ ;  /* 0x0000000412127810 */ /* 0x000fe40007ffe0ff */
[C---:B------:R-:W-:Y:S02]  /*3280*/  ISETP.EQ.AND P0, PT, R19.reuse, -0x8, PT ;  /* 0xfffffff81300780c */ /* 0x040fe40003f02270 */
[C---:B------:R-:W-:Y:S02]  /*3290*/  ISETP.EQ.AND P1, PT, R19.reuse, RZ, PT ;  /* 0x000000ff1300720c */ /* 0x040fe40003f22270 */
[C---:B------:R-:W-:Y:S02]  /*32a0*/  ISETP.EQ.AND P2, PT, R19.reuse, 0x8, PT ;  /* 0x000000081300780c */ /* 0x040fe40003f42270 */
[----:B------:R-:W-:-:S07]  /*32b0*/  ISETP.EQ.AND P4, PT, R19, -0x10, PT ;  /* 0xfffffff01300780c */ /* 0x000fce0003f82270 */
[----:B------:R-:W-:Y:S01]  /*32c0*/  @P0 IMAD.MOV.U32 R20, RZ, RZ, R5 ;  /* 0x000000ffff140224 */ /* 0x000fe200078e0005 */
[----:B------:R-:W-:Y:S01]  /*32d0*/  @P0 MOV R28, R6 ;  /* 0x00000006001c0202 */ /* 0x000fe20000000f00 */
[----:B------:R-:W-:Y:S01]  /*32e0*/  @P1 IMAD.MOV.U32 R21, RZ, RZ, R6 ;  /* 0x000000ffff151224 */ /* 0x000fe200078e0006 */
[----:B------:R-:W-:Y:S01]  /*32f0*/  @P1 MOV R19, R5 ;  /* 0x0000000500131202 */ /* 0x000fe20000000f00 */
[----:B------:R-:W-:Y:S01]  /*3300*/  @P1 IMAD.MOV.U32 R28, RZ, RZ, R8 ;  /* 0x000000ffff1c1224 */ /* 0x000fe200078e0008 */
[-C--:B------:R-:W-:Y:S02]  /*3310*/  @P1 MOV R20, R7.reuse ;  /* 0x0000000700141202 */ /* 0x080fe40000000f00 */
[----:B------:R-:W-:Y:S02]  /*3320*/  @P2 MOV R19, R7 ;  /* 0x0000000700132202 */ /* 0x000fe40000000f00 */
[----:B------:R-:W-:Y:S02]  /*3330*/  @P2 MOV R21, R8 ;  /* 0x0000000800152202 */ /* 0x000fe40000000f00 */
[----:B------:R-:W-:Y:S01]  /*3340*/  @P4 MOV R30, R5 ;  /* 0x00000005001e4202 */ /* 0x000fe20000000f00 */
[----:B------:R-:W-:Y:S01]  /*3350*/  FFMA R20, -R29, R19, R20 ;  /* 0x000000131d147223 */ /* 0x000fe20000000114 */
[----:B------:R-:W-:-:S02]  /*3360*/  @P0 IMAD.MOV.U32 R30, RZ, RZ, R7 ;  /* 0x000000ffff1e0224 */ /* 0x000fc400078e0007 */
[C---:B------:R-:W-:Y:S01]  /*3370*/  FFMA R19, -R29.reuse, R21, R28 ;  /* 0x000000151d137223 */ /* 0x040fe2000000011c */
[----:B------:R-:W-:Y:S01]  /*3380*/  @P0 IMAD.MOV.U32 R21, RZ, RZ, R5 ;  /* 0x000000ffff150224 */ /* 0x000fe200078e0005 */
[----:B------:R-:W-:Y:S01]  /*3390*/  @P1 MOV R21, R7 ;  /* 0x0000000700151202 */ /* 0x000fe20000000f00 */
        /* <DEDUP_REMOVED lines=10> */
.L_x_28:
[----:B------:R-:W-:Y:S05]  /*3440*/  BRA.U !UP1, `(.L_x_24) ;  /* 0x00000001096c7547 */ /* 0x000fea000b800000 */
[----:B------:R-:W-:Y:S01]  /*3450*/  SHF.L.U32 R20, R18, 0x2, RZ ;  /* 0x0000000212147819 */ /* 0x000fe200000006ff */
[----:B------:R-:W-:-:S03]  /*3460*/  UISETP.NE.AND UP0, UPT, UR12, 0x1, UPT ;  /* 0x000000010c00788c */ /* 0x000fc6000bf05270 */
[C---:B------:R-:W-:Y:S02]  /*3470*/  ISETP.EQ.AND P0, PT, R20.reuse, -0x8, PT ;  /* 0xfffffff81400780c */ /* 0x040fe40003f02270 */
[C---:B------:R-:W-:Y:S02]  /*3480*/  ISETP.EQ.AND P1, PT, R20.reuse, RZ, PT ;  /* 0x000000ff1400720c */ /* 0x040fe40003f22270 */
[----:B------:R-:W-:-:S09]  /*3490*/  ISETP.EQ.AND P2, PT, R20, 0x8, PT ;  /* 0x000000081400780c */ /* 0x000fd20003f42270 */
[----:B------:R-:W-:Y:S02]  /*34a0*/  @P0 IMAD.MOV.U32 R18, RZ, RZ, R5 ;  /* 0x000000ffff120224 */ /* 0x000fe400078e0005 */
[----:B------:R-:W-:Y:S02]  /*34b0*/  @P1 MOV R19, R5 ;  /* 0x0000000500131202 */ /* 0x000fe40000000f00 */
[----:B------:R-:W-:Y:S01]  /*34c0*/  @P1 MOV R18, R7 ;  /* 0x0000000700121202 */ /* 0x000fe20000000f00 */
[----:B------:R-:W-:-:S04]  /*34d0*/  @P2 IMAD.MOV.U32 R19, RZ, RZ, R7 ;  /* 0x000000ffff132224 */ /* 0x000fc800078e0007 */
[----:B------:R-:W-:-:S04]  /*34e0*/  FFMA R18, -R29, R19, R18 ;  /* 0x000000131d127223 */ /* 0x000fc80000000112 */
[----:B------:R-:W-:Y:S01]  /*34f0*/  FFMA R27, R18, R18, R27 ;  /* 0x00000012121b7223 */ /* 0x000fe2000000001b */
[----:B------:R-:W-:Y:S06]  /*3500*/  BRA.U !UP0, `(.L_x_24) ;  /* 0x00000001083c7547 */ /* 0x000fec000b800000 */
[----:B------:R-:W-:Y:S01]  /*3510*/  UISETP.NE.AND UP0, UPT, UR12, 0x2, UPT ;  /* 0x000000020c00788c */ /* 0x000fe2000bf05270 */
[-C--:B------:R-:W-:Y:S02]  /*3520*/  @P1 MOV R19, R6.reuse ;  /* 0x0000000600131202 */ /* 0x080fe40000000f00 */
[----:B------:R-:W-:Y:S01]  /*3530*/  @P0 MOV R18, R6 ;  /* 0x0000000600120202 */ /* 0x000fe20000000f00 */
[----:B------:R-:W-:Y:S01]  /*3540*/  @P1 IMAD.MOV.U32 R18, RZ, RZ, R8 ;  /* 0x000000ffff121224 */ /* 0x000fe200078e0008 */
[----:B------:R-:W-:-:S05]  /*3550*/  @P2 MOV R19, R8 ;  /* 0x0000000800132202 */ /* 0x000fca0000000f00 */
[----:B------:R-:W-:-:S04]  /*3560*/  FFMA R18, -R29, R19, R18 ;  /* 0x000000131d127223 */ /* 0x000fc80000000112 */
[----:B------:R-:W-:Y:S01]  /*3570*/  FFMA R27, R18, R18, R27 ;  /* 0x00000012121b7223 */ /* 0x000fe2000000001b */
[----:B------:R-:W-:Y:S06]  /*3580*/  BRA.U !UP0, `(.L_x_24) ;  /* 0x00000001081c7547 */ /* 0x000fec000b800000 */
[----:B------:R-:W-:Y:S02]  /*3590*/  ISETP.EQ.AND P2, PT, R20, -0x10, PT ;  /* 0xfffffff01400780c */ /* 0x000fe40003f42270 */
[----:B------:R-:W-:Y:S02]  /*35a0*/  @P0 MOV R19, R5 ;  /* 0x0000000500130202 */ /* 0x000fe40000000f00 */
[----:B------:R-:W-:-:S09]  /*35b0*/  @P1 MOV R19, R7 ;  /* 0x0000000700131202 */ /* 0x000fd20000000f00 */
[----:B------:R-:W-:Y:S01]  /*35c0*/  @P2 IMAD.MOV.U32 R18, RZ, RZ, R5 ;  /* 0x000000ffff122224 */ /* 0x000fe200078e0005 */
[----:B------:R-:W-:-:S05]  /*35d0*/  @P0 MOV R18, R7 ;  /* 0x0000000700120202 */ /* 0x000fca0000000f00 */
[----:B------:R-:W-:-:S04]  /*35e0*/  FFMA R18, -R29, R19, R18 ;  /* 0x000000131d127223 */ /* 0x000fc80000000112 */
[----:B------:R-:W-:-:S07]  /*35f0*/  FFMA R27, R18, R18, R27 ;  /* 0x00000012121b7223 */ /* 0x000fce000000001b */
.L_x_24:
[----:B------:R-:W0:Y:S01]  /*3600*/  LDC.64 R18, c[0x0][0x3a8] ;  /* 0x0000ea00ff127b82 */ /* 0x000e220000000a00 */
[C---:B------:R-:W-:Y:S01]  /*3610*/  FMUL R28, R9.reuse, 0.5 ;  /* 0x3f000000091c7820 */ /* 0x040fe20000400000 */
[----:B------:R-:W1:Y:S01]  /*3620*/  FRND.FLOOR R32, R9 ;  /* 0x0000000900207307 */ /* 0x000e620000205000 */
[----:B------:R-:W-:Y:S01]  /*3630*/  FADD R34, R12, -1 ;  /* 0xbf8000000c227421 */ /* 0x000fe20000000000 */
[----:B------:R-:W-:-:S04]  /*3640*/  FSETP.NEU.AND P0, PT, R9, RZ, PT ;  /* 0x000000ff0900720b */ /* 0x000fc80003f0d000 */
[----:B------:R-:W-:Y:S02]  /*3650*/  FSETP.EQ.OR P4, PT, R34, 1, !P0 ;  /* 0x3f8000002200780b */ /* 0x000fe40004782400 */
[----:B------:R-:W2:Y:S01]  /*3660*/  FRND.TRUNC R28, R28 ;  /* 0x0000001c001c7307 */ /* 0x000ea2000020d000 */
[----:B-1----:R-:W-:Y:S02]  /*3670*/  FSETP.NEU.AND P6, PT, R9, R32, PT ;  /* 0x000000200900720b */ /* 0x002fe40003fcd000 */
[----:B0-----:R-:W-:-:S04]  /*3680*/  FSETP.GTU.AND P5, PT, R19, 1, PT ;  /* 0x3f8000001300780b */ /* 0x001fc80003fac000 */
[----:B------:R-:W-:-:S04]  /*3690*/  FSEL R21, R10, R19, !P5 ;  /* 0x000000130a157208 */ /* 0x000fc80006800000 */
[C---:B------:R-:W-:Y:S01]  /*36a0*/  FSETP.GEU.AND P2, PT, |R21|.reuse, 1.175494350822287508e-38, PT ;  /* 0x008000001500780b */ /* 0x040fe20003f4e200 */
[----:B------:R-:W-:-:S05]  /*36b0*/  FMUL R20, |R21|, 16777216 ;  /* 0x4b80000015147820 */ /* 0x000fca0000400200 */
[----:B------:R-:W-:Y:S01]  /*36c0*/  FSEL R31, R20, |R21|, !P2 ;  /* 0x40000015141f7208 */ /* 0x000fe20005000000 */
[----:B--2---:R-:W-:-:S04]  /*36d0*/  FADD R20, R28, R28 ;  /* 0x0000001c1c147221 */ /* 0x004fc80000000000 */
[----:B------:R-:W-:Y:S02]  /*36e0*/  VIADD R30, R31, 0xc0cafb0d ;  /* 0xc0cafb0d1f1e7836 */ /* 0x000fe40000000000 */
[----:B------:R-:W-:-:S03]  /*36f0*/  FADD R20, -R20, R9 ;  /* 0x0000000914147221 */ /* 0x000fc60000000100 */
[----:B------:R-:W-:Y:S02]  /*3700*/  LOP3.LUT R30, R30, 0xff800000, RZ, 0xc0, !PT ;  /* 0xff8000001e1e7812 */ /* 0x000fe400078ec0ff */
[----:B------:R-:W-:Y:S02]  /*3710*/  FSETP.NEU.AND P1, PT, |R20|, 1, PT ;  /* 0x3f8000001400780b */ /* 0x000fe40003f2d200 */
[----:B------:R-:W-:Y:S02]  /*3720*/  IADD3 R33, PT, PT, R31, -R30, RZ ;  /* 0x8000001e1f217210 */ /* 0x000fe40007ffe0ff */
[----:B------:R-:W-:Y:S02]  /*3730*/  FSEL R20, R15, -R15, P1 ;  /* 0x8000000f0f147208 */ /* 0x000fe40000800000 */
[----:B------:R-:W-:Y:S01]  /*3740*/  FSETP.GEU.AND P1, PT, R12, 1, PT ;  /* 0x3f8000000c00780b */ /* 0x000fe20003f2e000 */
[C---:B------:R-:W-:Y:S01]  /*3750*/  FADD R32, R33.reuse, 1 ;  /* 0x3f80000021207421 */ /* 0x040fe20000000000 */
[----:B------:R-:W-:Y:S01]  /*3760*/  FSEL R20, R20, +QNAN , !P6 ;  /* 0x7fffffff14147808 */ /* 0x000fe20007000000 */
[----:B------:R-:W-:Y:S01]  /*3770*/  FADD R33, R33, -1 ;  /* 0xbf80000021217421 */ /* 0x000fe20000000000 */
[----:B------:R-:W-:-:S02]  /*3780*/  FSETP.NEU.AND P6, PT, R34, -1, PT ;  /* 0xbf8000002200780b */ /* 0x000fc40003fcd000 */
[----:B------:R-:W-:Y:S01]  /*3790*/  FSEL R31, R15, R20, P1 ;  /* 0x000000140f1f7208 */ /* 0x000fe20000800000 */
[----:B------:R-:W0:Y:S01]  /*37a0*/  MUFU.RCP R32, R32 ;  /* 0x0000002000207308 */ /* 0x000e220000001000 */
[----:B------:R-:W-:Y:S01]  /*37b0*/  FADD R20, R34, R9 ;  /* 0x0000000922147221 */ /* 0x000fe20000000000 */
[----:B------:R-:W-:Y:S01]  /*37c0*/  FSETP.GTU.OR P1, PT, R19, 1, P4 ;  /* 0x3f8000001300780b */ /* 0x000fe2000272c400 */
[----:B------:R-:W-:Y:S01]  /*37d0*/  FADD R19, R33, R33 ;  /* 0x0000002121137221 */ /* 0x000fe20000000000 */
[----:B------:R-:W-:Y:S02]  /*37e0*/  I2FP.F32.S32 R30, R30 ;  /* 0x0000001e001e7245 */ /* 0x000fe40000201400 */
[----:B------:R-:W-:Y:S02]  /*37f0*/  FSEL R20, R20, 1, !P4 ;  /* 0x3f80000014147808 */ /* 0x000fe40006000000 */
[----:B------:R-:W-:Y:S02]  /*3800*/  FSETP.NEU.AND P4, PT, |R9|, +INF , PT ;  /* 0x7f8000000900780b */ /* 0x000fe40003f8d200 */
[----:B------:R-:W-:-:S02]  /*3810*/  FSETP.NAN.OR P1, PT, |R34|, |R34|, P1 ;  /* 0x400000222200720b */ /* 0x000fc40000f28600 */
[----:B------:R-:W-:Y:S02]  /*3820*/  @!P6 FSEL R31, R31, 1, P4 ;  /* 0x3f8000001f1fe808 */ /* 0x000fe40002000000 */
[----:B------:R-:W-:Y:S02]  /*3830*/  FSETP.NEU.AND P6, PT, |R34|, +INF , PT ;  /* 0x7f8000002200780b */ /* 0x000fe40003fcd200 */
[----:B------:R-:W-:Y:S01]  /*3840*/  FSETP.NAN.OR P1, PT, |R9|, |R9|, P1 ;  /* 0x400000090900720b */ /* 0x000fe20000f28600 */
[----:B0-----:R-:W-:Y:S01]  /*3850*/  FMUL R28, R32, R19 ;  /* 0x00000013201c7220 */ /* 0x001fe20000400000 */
[----:B------:R-:W-:Y:S02]  /*3860*/  FSEL R19, RZ, -24, P2 ;  /* 0xc1c00000ff137808 */ /* 0x000fe40001000000 */
[----:B------:R-:W-:Y:S01]  /*3870*/  FSETP.NEU.AND P2, PT, R34, RZ, PT ;  /* 0x000000ff2200720b */ /* 0x000fe20003f4d000 */
[----:B------:R-:W-:Y:S01]  /*3880*/  FADD R34, R33, -R28 ;  /* 0x8000001c21227221 */ /* 0x000fe20000000000 */
[----:B------:R-:W-:-:S03]  /*3890*/  FSEL R37, R20, RZ, !P5 ;  /* 0x000000ff14257208 */ /* 0x000fc60006800000 */
[----:B------:R-:W-:Y:S01]  /*38a0*/  FADD R34, R34, R34 ;  /* 0x0000002222227221 */ /* 0x000fe20000000000 */
[----:B------:R-:W-:-:S03]  /*38b0*/  FSEL R20, R37, R14, P1 ;  /* 0x0000000e25147208 */ /* 0x000fc60000800000 */
[-C--:B------:R-:W-:Y:S01]  /*38c0*/  FFMA R33, R33, -R28.reuse, R34 ;  /* 0x8000001c21217223 */ /* 0x080fe20000000022 */
[----:B------:R-:W-:Y:S01]  /*38d0*/  FSEL R31, R20, R31, !P6 ;  /* 0x0000001f141f7208 */ /* 0x000fe20007000000 */
[----:B------:R-:W0:Y:S02]  /*38e0*/  LDC R34, c[0x0][0x3ac] ;  /* 0x0000eb00ff227b82 */ /* 0x000e240000000800 */
[----:B------:R-:W-:Y:S01]  /*38f0*/  FMUL R32, R32, R33 ;  /* 0x0000002120207220 */ /* 0x000fe20000400000 */
[----:B------:R-:W-:Y:S01]  /*3900*/  FFMA R33, R30, 1.1920928955078125e-07, R19 ;  /* 0x340000001e217823 */ /* 0x000fe20000000013 */
[----:B------:R-:W-:Y:S01]  /*3910*/  MOV R19, 0x3a2c32e4 ;  /* 0x3a2c32e400137802 */ /* 0x000fe20000000f00 */
[----:B------:R-:W-:Y:S01]  /*3920*/  FMUL R30, R28, R28 ;  /* 0x0000001c1c1e7220 */ /* 0x000fe20000400000 */
[----:B------:R-:W-:-:S03]  /*3930*/  @!P1 FSEL R20, R20, R31, !P2 ;  /* 0x0000001f14149208 */ /* 0x000fc60005000000 */
[----:B------:R-:W-:-:S04]  /*3940*/  FFMA R35, R30, R19, 0.0032181653659790754318 ;  /* 0x3b52e7db1e237423 */ /* 0x000fc80000000013 */
[----:B------:R-:W-:-:S04]  /*3950*/  FFMA R35, R30, R35, 0.018033718690276145935 ;  /* 0x3c93bb731e237423 */ /* 0x000fc80000000023 */
[----:B------:R-:W-:-:S04]  /*3960*/  FFMA R35, R30, R35, 0.12022458761930465698 ;  /* 0x3df6384f1e237423 */ /* 0x000fc80000000023 */
[----:B------:R-:W-:Y:S01]  /*3970*/  FMUL R35, R30, R35 ;  /* 0x000000231e237220 */ /* 0x000fe20000400000 */
[----:B------:R-:W-:-:S03]  /*3980*/  FFMA R30, R28, 1.4426950216293334961, R33 ;  /* 0x3fb8aa3b1c1e7823 */ /* 0x000fc60000000021 */
[----:B------:R-:W-:Y:S01]  /*3990*/  FMUL R31, R35, 3 ;  /* 0x40400000231f7820 */ /* 0x000fe20000400000 */
[----:B------:R-:W-:-:S04]  /*39a0*/  FADD R33, R33, -R30 ;  /* 0x8000001e21217221 */ /* 0x000fc80000000000 */
[----:B------:R-:W-:-:S04]  /*39b0*/  FFMA R33, R28, 1.4426950216293334961, R33 ;  /* 0x3fb8aa3b1c217823 */ /* 0x000fc80000000021 */
[----:B------:R-:W-:-:S04]  /*39c0*/  FFMA R33, R32, 1.4426950216293334961, R33 ;  /* 0x3fb8aa3b20217823 */ /* 0x000fc80000000021 */
[----:B------:R-:W-:-:S04]  /*39d0*/  FFMA R33, R28, 1.9251366722983220825e-08, R33 ;  /* 0x32a55e341c217823 */ /* 0x000fc80000000021 */
[----:B------:R-:W-:-:S04]  /*39e0*/  FFMA R32, R32, R31, R33 ;  /* 0x0000001f20207223 */ /* 0x000fc80000000021 */
[----:B------:R-:W-:-:S04]  /*39f0*/  FFMA R35, R28, R35, R32 ;  /* 0x000000231c237223 */ /* 0x000fc80000000020 */
[----:B------:R-:W-:-:S04]  /*3a00*/  FADD R33, R30, R35 ;  /* 0x000000231e217221 */ /* 0x000fc80000000000 */
[----:B------:R-:W-:Y:S01]  /*3a10*/  FMUL R32, R33, R18 ;  /* 0x0000001221207220 */ /* 0x000fe20000400000 */
[----:B------:R-:W-:-:S03]  /*3a20*/  FADD R30, -R30, R33 ;  /* 0x000000211e1e7221 */ /* 0x000fc60000000100 */
[----:B------:R-:W1:Y:S01]  /*3a30*/  FRND R31, R32 ;  /* 0x00000020001f7307 */ /* 0x000e620000201000 */
[----:B------:R-:W-:Y:S01]  /*3a40*/  FADD R35, R35, -R30 ;  /* 0x8000001e23237221 */ /* 0x000fe20000000000 */
[-C--:B------:R-:W-:Y:S01]  /*3a50*/  FFMA R28, R33, R18.reuse, -R32 ;  /* 0x00000012211c7223 */ /* 0x080fe20000000820 */
[C---:B------:R-:W-:Y:S02]  /*3a60*/  FSETP.GT.AND P2, PT, |R32|.reuse, 152, PT ;  /* 0x431800002000780b */ /* 0x040fe40003f44200 */
[C---:B------:R-:W-:Y:S01]  /*3a70*/  FSETP.GEU.AND P6, PT, R32.reuse, RZ, PT ;  /* 0x000000ff2000720b */ /* 0x040fe20003fce000 */
[----:B------:R-:W-:Y:S01]  /*3a80*/  FFMA R28, R35, R18, R28 ;  /* 0x00000012231c7223 */ /* 0x000fe2000000001c */
[----:B-1----:R-:W-:Y:S01]  /*3a90*/  FADD R33, R32, -R31 ;  /* 0x8000001f20217221 */ /* 0x002fe20000000000 */
[----:B------:R-:W-:-:S03]  /*3aa0*/  FSETP.GT.AND P1, PT, R31, RZ, PT ;  /* 0x000000ff1f00720b */ /* 0x000fc60003f24000 */
[----:B------:R-:W-:Y:S01]  /*3ab0*/  FADD R33, R28, R33 ;  /* 0x000000211c217221 */ /* 0x000fe20000000000 */
[----:B------:R-:W-:Y:S01]  /*3ac0*/  IMAD.MOV.U32 R28, RZ, RZ, 0x391fcb8e ;  /* 0x391fcb8eff1c7424 */ /* 0x000fe200078e00ff */
[----:B------:R-:W-:Y:S02]  /*3ad0*/  SEL R31, RZ, 0x83000000, P1 ;  /* 0x83000000ff1f7807 */ /* 0x000fe40000800000 */
[----:B------:R-:W-:Y:S01]  /*3ae0*/  FSETP.NEU.AND P1, PT, R18, RZ, PT ;  /* 0x000000ff1200720b */ /* 0x000fe20003f2d000 */
[----:B------:R-:W-:-:S04]  /*3af0*/  FFMA R30, R33, R28, 0.0013391353422775864601 ;  /* 0x3aaf85ed211e7423 */ /* 0x000fc8000000001c */
[----:B------:R-:W-:-:S04]  /*3b00*/  FFMA R30, R33, R30, 0.0096188392490148544312 ;  /* 0x3c1d9856211e7423 */ /* 0x000fc8000000001e */
[----:B------:R-:W-:-:S04]  /*3b10*/  FFMA R30, R33, R30, 0.055503588169813156128 ;  /* 0x3d6357bb211e7423 */ /* 0x000fc8000000001e */
[----:B------:R-:W-:-:S04]  /*3b20*/  FFMA R30, R33, R30, 0.24022644758224487305 ;  /* 0x3e75fdec211e7423 */ /* 0x000fc8000000001e */
[----:B------:R-:W-:-:S04]  /*3b30*/  FFMA R30, R33, R30, 0.69314718246459960938 ;  /* 0x3f317218211e7423 */ /* 0x000fc8000000001e */
[----:B------:R-:W-:Y:S01]  /*3b40*/  FFMA R30, R33, R30, 1 ;  /* 0x3f800000211e7423 */ /* 0x000fe2000000001e */
[----:B------:R-:W-:-:S05]  /*3b50*/  IADD3 R33, PT, PT, R31, 0x7f000000, RZ ;  /* 0x7f0000001f217810 */ /* 0x000fca0007ffe0ff */
[----:B------:R-:W-:Y:S02]  /*3b60*/  FMUL R33, R30, R33 ;  /* 0x000000211e217220 */ /* 0x000fe40000400000 */
[----:B------:R-:W1:Y:S02]  /*3b70*/  F2I.NTZ R30, R32 ;  /* 0x00000020001e7305 */ /* 0x000e640000203100 */
[----:B-1----:R-:W-:Y:S01]  /*3b80*/  LEA R30, R30, -R31, 0x17 ;  /* 0x8000001f1e1e7211 */ /* 0x002fe200078eb8ff */
[----:B0-----:R-:W-:-:S04]  /*3b90*/  FADD R31, -R34, 1 ;  /* 0x3f800000221f7421 */ /* 0x001fc80000000100 */
[----:B------:R-:W-:Y:S01]  /*3ba0*/  FMUL R33, R33, R30 ;  /* 0x0000001e21217220 */ /* 0x000fe20000400000 */
[----:B------:R-:W-:Y:S01]  /*3bb0*/  @P2 FSEL R33, RZ, +INF , !P6 ;  /* 0x7f800000ff212808 */ /* 0x000fe20007000000 */
[----:B------:R-:W-:Y:S01]  /*3bc0*/  IMAD.MOV.U32 R30, RZ, RZ, 0x40000000 ;  /* 0x40000000ff1e7424 */ /* 0x000fe200078e00ff */
[----:B------:R-:W-:Y:S02]  /*3bd0*/  FSETP.EQ.OR P6, PT, R21, 1, !P1 ;  /* 0x3f8000001500780b */ /* 0x000fe40004fc2400 */
[----:B------:R-:W-:Y:S01]  /*3be0*/  FSETP.NAN.AND P2, PT, |R9|, |R9|, PT ;  /* 0x400000090900720b */ /* 0x000fe20003f48200 */
[----:B------:R-:W-:Y:S01]  /*3bf0*/  FFMA R30, R29, R30, -1 ;  /* 0xbf8000001d1e7423 */ /* 0x000fe2000000001e */
[----:B------:R-:W-:Y:S02]  /*3c00*/  FSEL R31, R31, RZ, P5 ;  /* 0x000000ff1f1f7208 */ /* 0x000fe40002800000 */
[----:B------:R-:W-:-:S07]  /*3c10*/  MOV R29, 0x3f800000 ;  /* 0x3f800000001d7802 */ /* 0x000fce0000000f00 */
[----:B------:R-:W-:Y:S05]  /*3c20*/  @P6 BRA `(.L_x_29) ;  /* 0x0000000000606947 */ /* 0x000fea0003800000 */
[----:B------:R-:W-:-:S04]  /*3c30*/  FSETP.NAN.AND P5, PT, |R18|, |R18|, PT ;  /* 0x400000121200720b */ /* 0x000fc80003fa8200 */
[----:B------:R-:W-:-:S13]  /*3c40*/  FSETP.NAN.OR P5, PT, |R21|, |R21|, P5 ;  /* 0x400000151500720b */ /* 0x000fda0002fa8600 */
[----:B------:R-:W-:Y:S05]  /*3c50*/  @P5 BRA `(.L_x_30) ;  /* 0x0000000000505947 */ /* 0x000fea0003800000 */
[----:B------:R-:W-:-:S04]  /*3c60*/  FSETP.NEU.AND P5, PT, |R21|, +INF , PT ;  /* 0x7f8000001500780b */ /* 0x000fc80003fad200 */
[----:B------:R-:W-:-:S13]  /*3c70*/  FSETP.EQ.OR P5, PT, R21, RZ, !P5 ;  /* 0x000000ff1500720b */ /* 0x000fda0006fa2400 */
[----:B------:R-:W-:Y:S05]  /*3c80*/  @P5 BRA `(.L_x_31) ;  /* 0x00000000002c5947 */ /* 0x000fea0003800000 */
[----:B------:R-:W-:Y:S02]  /*3c90*/  FSETP.NEU.AND P5, PT, |R18|, +INF , PT ;  /* 0x7f8000001200780b */ /* 0x000fe40003fad200 */
[----:B------:R-:W-:-:S13]  /*3ca0*/  FSETP.EQ.AND P6, PT, R21, -1, PT ;  /* 0xbf8000001500780b */ /* 0x000fda0003fc2000 */
[----:B------:R-:W-:Y:S05]  /*3cb0*/  @!P5 BRA P6, `(.L_x_29) ;  /* 0x00000000003cd947 */ /* 0x000fea0003000000 */
[----:B------:R-:W-:Y:S02]  /*3cc0*/  FSETP.GEU.AND P5, PT, R21, RZ, PT ;  /* 0x000000ff1500720b */ /* 0x000fe40003fae000 */
[----:B------:R-:W-:-:S11]  /*3cd0*/  MOV R29, R33 ;  /* 0x00000021001d7202 */ /* 0x000fd60000000f00 */
[----:B------:R-:W-:Y:S05]  /*3ce0*/  @P5 BRA `(.L_x_29) ;  /* 0x0000000000305947 */ /* 0x000fea0003800000 */
[----:B------:R-:W-:Y:S02]  /*3cf0*/  FSETP.NEU.AND P6, PT, |R11|, 1, PT ;  /* 0x3f8000000b00780b */ /* 0x000fe40003fcd200 */
[----:B------:R-:W-:Y:S02]  /*3d00*/  FSETP.NEU.AND P5, PT, R13, R18, PT ;  /* 0x000000120d00720b */ /* 0x000fe40003fad000 */
[----:B------:R-:W-:-:S04]  /*3d10*/  FSEL R29, R33, -R33, P6 ;  /* 0x80000021211d7208 */ /* 0x000fc80003000000 */
[----:B------:R-:W-:Y:S01]  /*3d20*/  FSEL R29, R29, +QNAN , !P5 ;  /* 0x7fffffff1d1d7808 */ /* 0x000fe20006800000 */
[----:B------:R-:W-:Y:S06]  /*3d30*/  BRA `(.L_x_29) ;  /* 0x00000000001c7947 */ /* 0x000fec0003800000 */
.L_x_31:
[----:B------:R-:W-:Y:S01]  /*3d40*/  FSETP.GEU.AND P5, PT, R18, RZ, PT ;  /* 0x000000ff1200720b */ /* 0x000fe20003fae000 */
[----:B------:R-:W-:Y:S01]  /*3d50*/  FADD R29, R21, R21 ;  /* 0x00000015151d7221 */ /* 0x000fe20000000000 */
[----:B------:R-:W-:-:S11]  /*3d60*/  FSETP.NEU.AND P6, PT, |R11|, 1, PT ;  /* 0x3f8000000b00780b */ /* 0x000fd60003fcd200 */
[----:B------:R-:W-:-:S04]  /*3d70*/  @!P5 LOP3.LUT R29, R29, 0x7f800000, RZ, 0x3c, !PT ;  /* 0x7f8000001d1dd812 */ /* 0x000fc800078e3cff */
[----:B------:R-:W-:Y:S01]  /*3d80*/  @P6 LOP3.LUT R29, R29, 0x7fffffff, RZ, 0xc0, !PT ;  /* 0x7fffffff1d1d6812 */ /* 0x000fe200078ec0ff */
[----:B------:R-:W-:Y:S06]  /*3d90*/  BRA `(.L_x_29) ;  /* 0x0000000000047947 */ /* 0x000fec0003800000 */
.L_x_30:
[----:B------:R-:W-:-:S07]  /*3da0*/  FADD R29, R21, R18 ;  /* 0x00000012151d7221 */ /* 0x000fce0000000000 */
.L_x_29:
[----:B------:R-:W-:Y:S01]  /*3db0*/  FADD R21, -R31, |R30| ;  /* 0x4000001e1f157221 */ /* 0x000fe20000000100 */
[----:B------:R-:W-:Y:S03]  /*3dc0*/  BSSY.RECONVERGENT B3, `(.L_x_32) ;  /* 0x0000054000037945 */ /* 0x000fe60003800200 */
[C---:B------:R-:W-:Y:S01]  /*3dd0*/  FMUL R32, |R21|.reuse, 16777216 ;  /* 0x4b80000015207820 */ /* 0x040fe20000400200 */
[C---:B------:R-:W-:Y:S02]  /*3de0*/  FSETP.GEU.AND P5, PT, |R21|.reuse, 1.175494350822287508e-38, PT ;  /* 0x008000001500780b */ /* 0x040fe40003fae200 */
[----:B------:R-:W-:Y:S02]  /*3df0*/  FSETP.EQ.OR P1, PT, R21, 1, !P1 ;  /* 0x3f8000001500780b */ /* 0x000fe40004f22400 */
[----:B------:R-:W-:-:S05]  /*3e00*/  FSEL R33, R32, |R21|, !P5 ;  /* 0x4000001520217208 */ /* 0x000fca0006800000 */
[----:B------:R-:W-:-:S05]  /*3e10*/  VIADD R34, R33, 0xc0cafb0d ;  /* 0xc0cafb0d21227836 */ /* 0x000fca0000000000 */
[----:B------:R-:W-:-:S04]  /*3e20*/  LOP3.LUT R34, R34, 0xff800000, RZ, 0xc0, !PT ;  /* 0xff80000022227812 */ /* 0x000fc800078ec0ff */
[-C--:B------:R-:W-:Y:S02]  /*3e30*/  IADD3 R35, PT, PT, R33, -R34.reuse, RZ ;  /* 0x8000002221237210 */ /* 0x080fe40007ffe0ff */
[----:B------:R-:W-:-:S03]  /*3e40*/  I2FP.F32.S32 R34, R34 ;  /* 0x0000002200227245 */ /* 0x000fc60000201400 */
[C---:B------:R-:W-:Y:S01]  /*3e50*/  FADD R36, R35.reuse, 1 ;  /* 0x3f80000023247421 */ /* 0x040fe20000000000 */
[----:B------:R-:W-:-:S03]  /*3e60*/  FADD R35, R35, -1 ;  /* 0xbf80000023237421 */ /* 0x000fc60000000000 */
[----:B------:R-:W0:Y:S01]  /*3e70*/  MUFU.RCP R33, R36 ;  /* 0x0000002400217308 */ /* 0x000e220000001000 */
[----:B------:R-:W-:-:S04]  /*3e80*/  FADD R32, R35, R35 ;  /* 0x0000002323207221 */ /* 0x000fc80000000000 */
[----:B0-----:R-:W-:-:S04]  /*3e90*/  FMUL R32, R33, R32 ;  /* 0x0000002021207220 */ /* 0x001fc80000400000 */
[----:B------:R-:W-:-:S04]  /*3ea0*/  FADD R37, R35, -R32 ;  /* 0x8000002023257221 */ /* 0x000fc80000000000 */
[----:B------:R-:W-:-:S04]  /*3eb0*/  FADD R37, R37, R37 ;  /* 0x0000002525257221 */ /* 0x000fc80000000000 */
[----:B------:R-:W-:Y:S01]  /*3ec0*/  FFMA R37, R35, -R32, R37 ;  /* 0x8000002023257223 */ /* 0x000fe20000000025 */
[----:B------:R-:W-:-:S03]  /*3ed0*/  FSEL R35, RZ, -24, P5 ;  /* 0xc1c00000ff237808 */ /* 0x000fc60002800000 */
[----:B------:R-:W-:Y:S02]  /*3ee0*/  FMUL R33, R33, R37 ;  /* 0x0000002521217220 */ /* 0x000fe40000400000 */
[----:B------:R-:W-:Y:S01]  /*3ef0*/  FFMA R35, R34, 1.1920928955078125e-07, R35 ;  /* 0x3400000022237823 */ /* 0x000fe20000000023 */
[----:B------:R-:W-:-:S04]  /*3f00*/  FMUL R34, R32, R32 ;  /* 0x0000002020227220 */ /* 0x000fc80000400000 */
[----:B------:R-:W-:-:S04]  /*3f10*/  FFMA R37, R34, R19, 0.0032181653659790754318 ;  /* 0x3b52e7db22257423 */ /* 0x000fc80000000013 */
[----:B------:R-:W-:-:S04]  /*3f20*/  FFMA R37, R34, R37, 0.018033718690276145935 ;  /* 0x3c93bb7322257423 */ /* 0x000fc80000000025 */
[----:B------:R-:W-:-:S04]  /*3f30*/  FFMA R37, R34, R37, 0.12022458761930465698 ;  /* 0x3df6384f22257423 */ /* 0x000fc80000000025 */
[----:B------:R-:W-:Y:S01]  /*3f40*/  FMUL R37, R34, R37 ;  /* 0x0000002522257220 */ /* 0x000fe20000400000 */
[----:B------:R-:W-:-:S04]  /*3f50*/  FFMA R34, R32, 1.4426950216293334961, R35 ;  /* 0x3fb8aa3b20227823 */ /* 0x000fc80000000023 */
[----:B------:R-:W-:-:S04]  /*3f60*/  FADD R35, R35, -R34 ;  /* 0x8000002223237221 */ /* 0x000fc80000000000 */
[----:B------:R-:W-:-:S04]  /*3f70*/  FFMA R36, R32, 1.4426950216293334961, R35 ;  /* 0x3fb8aa3b20247823 */ /* 0x000fc80000000023 */
[----:B------:R-:W-:-:S04]  /*3f80*/  FFMA R35, R33, 1.4426950216293334961, R36 ;  /* 0x3fb8aa3b21237823 */ /* 0x000fc80000000024 */
[----:B------:R-:W-:Y:S01]  /*3f90*/  FFMA R36, R32, 1.9251366722983220825e-08, R35 ;  /* 0x32a55e3420247823 */ /* 0x000fe20000000023 */
[----:B------:R-:W-:-:S04]  /*3fa0*/  FMUL R35, R37, 3 ;  /* 0x4040000025237820 */ /* 0x000fc80000400000 */
[----:B------:R-:W-:-:S04]  /*3fb0*/  FFMA R36, R33, R35, R36 ;  /* 0x0000002321247223 */ /* 0x000fc80000000024 */
[----:B------:R-:W-:-:S04]  /*3fc0*/  FFMA R37, R32, R37, R36 ;  /* 0x0000002520257223 */ /* 0x000fc80000000024 */
[----:B------:R-:W-:-:S04]  /*3fd0*/  FADD R32, R34, R37 ;  /* 0x0000002522207221 */ /* 0x000fc80000000000 */
[----:B------:R-:W-:Y:S01]  /*3fe0*/  FADD R34, -R34, R32 ;  /* 0x0000002022227221 */ /* 0x000fe20000000100 */
[----:B------:R-:W-:-:S03]  /*3ff0*/  FMUL R33, R32, R18 ;  /* 0x0000001220217220 */ /* 0x000fc60000400000 */
[----:B------:R-:W-:Y:S01]  /*4000*/  FADD R37, R37, -R34 ;  /* 0x8000002225257221 */ /* 0x000fe20000000000 */
[-C--:B------:R-:W-:Y:S01]  /*4010*/  FFMA R32, R32, R18.reuse, -R33 ;  /* 0x0000001220207223 */ /* 0x080fe20000000821 */
[----:B------:R-:W0:Y:S01]  /*4020*/  FRND R34, R33 ;  /* 0x0000002100227307 */ /* 0x000e220000201000 */
[----:B------:R-:W-:Y:S02]  /*4030*/  FSETP.GT.AND P6, PT, |R33|, 152, PT ;  /* 0x431800002100780b */ /* 0x000fe40003fc4200 */
[----:B------:R-:W-:Y:S01]  /*4040*/  FFMA R32, R37, R18, R32 ;  /* 0x0000001225207223 */ /* 0x000fe20000000020 */
[----:B0-----:R-:W-:Y:S01]  /*4050*/  FADD R35, R33, -R34 ;  /* 0x8000002221237221 */ /* 0x001fe20000000000 */
[----:B------:R-:W-:-:S03]  /*4060*/  FSETP.GT.AND P5, PT, R34, RZ, PT ;  /* 0x000000ff2200720b */ /* 0x000fc60003fa4000 */
[----:B------:R-:W-:Y:S01]  /*4070*/  FADD R35, R32, R35 ;  /* 0x0000002320237221 */ /* 0x000fe20000000000 */
[----:B------:R-:W-:Y:S02]  /*4080*/  SEL R34, RZ, 0x83000000, P5 ;  /* 0x83000000ff227807 */ /* 0x000fe40002800000 */
[----:B------:R-:W-:Y:S01]  /*4090*/  FSETP.GEU.AND P5, PT, R33, RZ, PT ;  /* 0x000000ff2100720b */ /* 0x000fe20003fae000 */
[C---:B------:R-:W-:Y:S01]  /*40a0*/  FFMA R32, R35.reuse, R28, 0.0013391353422775864601 ;  /* 0x3aaf85ed23207423 */ /* 0x040fe2000000001c */
[----:B------:R-:W0:Y:S03]  /*40b0*/  F2I.NTZ R33, R33 ;  /* 0x0000002100217305 */ /* 0x000e260000203100 */
[----:B------:R-:W-:-:S04]  /*40c0*/  FFMA R32, R35, R32, 0.0096188392490148544312 ;  /* 0x3c1d985623207423 */ /* 0x000fc80000000020 */
[----:B------:R-:W-:-:S04]  /*40d0*/  FFMA R32, R35, R32, 0.055503588169813156128 ;  /* 0x3d6357bb23207423 */ /* 0x000fc80000000020 */
[----:B------:R-:W-:-:S04]  /*40e0*/  FFMA R32, R35, R32, 0.24022644758224487305 ;  /* 0x3e75fdec23207423 */ /* 0x000fc80000000020 */
[----:B------:R-:W-:Y:S01]  /*40f0*/  FFMA R32, R35, R32, 0.69314718246459960938 ;  /* 0x3f31721823207423 */ /* 0x000fe20000000020 */
[----:B0-----:R-:W-:-:S03]  /*4100*/  IMAD R37, R33, 0x800000, -R34 ;  /* 0x0080000021257824 */ /* 0x001fc600078e0a22 */
[----:B------:R-:W-:Y:S01]  /*4110*/  FFMA R32, R35, R32, 1 ;  /* 0x3f80000023207423 */ /* 0x000fe20000000020 */
[----:B------:R-:W-:-:S05]  /*4120*/  IADD3 R35, PT, PT, R34, 0x7f000000, RZ ;  /* 0x7f00000022237810 */ /* 0x000fca0007ffe0ff */
[----:B------:R-:W-:-:S04]  /*4130*/  FMUL R32, R32, R35 ;  /* 0x0000002320207220 */ /* 0x000fc80000400000 */
[----:B------:R-:W-:Y:S01]  /*4140*/  FMUL R37, R32, R37 ;  /* 0x0000002520257220 */ /* 0x000fe20000400000 */
[----:B------:R-:W-:Y:S01]  /*4150*/  HFMA2 R32, -RZ, RZ, 1.875, 0 ;  /* 0x3f800000ff207431 */ /* 0x000fe200000001ff */
[----:B------:R-:W-:Y:S01]  /*4160*/  @P6 FSEL R37, RZ, +INF , !P5 ;  /* 0x7f800000ff256808 */ /* 0x000fe20006800000 */
[----:B------:R-:W-:Y:S06]  /*4170*/  @P1 BRA `(.L_x_33) ;  /* 0x0000000000601947 */ /* 0x000fec0003800000 */
[----:B------:R-:W-:-:S04]  /*4180*/  FSETP.NAN.AND P1, PT, |R18|, |R18|, PT ;  /* 0x400000121200720b */ /* 0x000fc80003f28200 */
[----:B------:R-:W-:-:S13]  /*4190*/  FSETP.NAN.OR P1, PT, |R21|, |R21|, P1 ;  /* 0x400000151500720b */ /* 0x000fda0000f28600 */
[----:B------:R-:W-:Y:S05]  /*41a0*/  @P1 BRA `(.L_x_34) ;  /* 0x0000000000501947 */ /* 0x000fea0003800000 */
[----:B------:R-:W-:-:S04]  /*41b0*/  FSETP.NEU.AND P1, PT, |R21|, +INF , PT ;  /* 0x7f8000001500780b */ /* 0x000fc80003f2d200 */
[----:B------:R-:W-:-:S13]  /*41c0*/  FSETP.EQ.OR P1, PT, R21, RZ, !P1 ;  /* 0x000000ff1500720b */ /* 0x000fda0004f22400 */
[----:B------:R-:W-:Y:S05]  /*41d0*/  @P1 BRA `(.L_x_35) ;  /* 0x00000000002c1947 */ /* 0x000fea0003800000 */
[----:B------:R-:W-:Y:S02]  /*41e0*/  FSETP.EQ.AND P5, PT, R21, -1, PT ;  /* 0xbf8000001500780b */ /* 0x000fe40003fa2000 */
[----:B------:R-:W-:-:S13]  /*41f0*/  FSETP.NEU.AND P1, PT, |R18|, +INF , PT ;  /* 0x7f8000001200780b */ /* 0x000fda0003f2d200 */
[----:B------:R-:W-:Y:S05]  /*4200*/  @!P1 BRA P5, `(.L_x_33) ;  /* 0x00000000003c9947 */ /* 0x000fea0002800000 */
[----:B------:R-:W-:Y:S02]  /*4210*/  FSETP.GEU.AND P1, PT, |R30|, R31, PT ;  /* 0x0000001f1e00720b */ /* 0x000fe40003f2e200 */
[----:B------:R-:W-:-:S11]  /*4220*/  MOV R32, R37 ;  /* 0x0000002500207202 */ /* 0x000fd60000000f00 */
[----:B------:R-:W-:Y:S05]  /*4230*/  @P1 BRA `(.L_x_33) ;  /* 0x0000000000301947 */ /* 0x000fea0003800000 */
[----:B------:R-:W-:Y:S02]  /*4240*/  FSETP.NEU.AND P5, PT, |R11|, 1, PT ;  /* 0x3f8000000b00780b */ /* 0x000fe40003fad200 */
[----:B------:R-:W-:Y:S02]  /*4250*/  FSETP.NEU.AND P1, PT, R13, R18, PT ;  /* 0x000000120d00720b */ /* 0x000fe40003f2d000 */
[----:B------:R-:W-:-:S04]  /*4260*/  FSEL R32, R37, -R37, P5 ;  /* 0x8000002525207208 */ /* 0x000fc80002800000 */
[----:B------:R-:W-:Y:S01]  /*4270*/  FSEL R32, R32, +QNAN , !P1 ;  /* 0x7fffffff20207808 */ /* 0x000fe20004800000 */
[----:B------:R-:W-:Y:S06]  /*4280*/  BRA `(.L_x_33) ;  /* 0x00000000001c7947 */ /* 0x000fec0003800000 */
.L_x_35:
[----:B------:R-:W-:Y:S01]  /*4290*/  FSETP.GEU.AND P1, PT, R18, RZ, PT ;  /* 0x000000ff1200720b */ /* 0x000fe20003f2e000 */
[----:B------:R-:W-:Y:S01]  /*42a0*/  FADD R32, R21, R21 ;  /* 0x0000001515207221 */ /* 0x000fe20000000000 */
[----:B------:R-:W-:-:S11]  /*42b0*/  FSETP.NEU.AND P5, PT, |R11|, 1, PT ;  /* 0x3f8000000b00780b */ /* 0x000fd60003fad200 */
[----:B------:R-:W-:-:S04]  /*42c0*/  @!P1 LOP3.LUT R32, R32, 0x7f800000, RZ, 0x3c, !PT ;  /* 0x7f80000020209812 */ /* 0x000fc800078e3cff */
[----:B------:R-:W-:Y:S01]  /*42d0*/  @P5 LOP3.LUT R32, R32, 0x7fffffff, RZ, 0xc0, !PT ;  /* 0x7fffffff20205812 */ /* 0x000fe200078ec0ff */
[----:B------:R-:W-:Y:S06]  /*42e0*/  BRA `(.L_x_33) ;  /* 0x0000000000047947 */ /* 0x000fec0003800000 */
.L_x_34:
[----:B------:R-:W-:-:S07]  /*42f0*/  FADD R32, R21, R18 ;  /* 0x0000001215207221 */ /* 0x000fce0000000000 */
.L_x_33:
[----:B------:R-:W-:Y:S05]  /*4300*/  BSYNC.RECONVERGENT B3 ;  /* 0x0000000000037941 */ /* 0x000fea0003800200 */
.L_x_32:
[----:B------:R-:W-:Y:S01]  /*4310*/  FADD R18, -R32, R29 ;  /* 0x0000001d20127221 */ /* 0x000fe20000000100 */
[----:B------:R-:W-:Y:S03]  /*4320*/  BSSY.RECONVERGENT B3, `(.L_x_36) ;  /* 0x000005b000037945 */ /* 0x000fe60003800200 */
[C---:B------:R-:W-:Y:S01]  /*4330*/  FMUL R21, |R18|.reuse, 16777216 ;  /* 0x4b80000012157820 */ /* 0x040fe20000400200 */
[C---:B------:R-:W-:Y:S02]  /*4340*/  FSETP.GEU.AND P1, PT, |R18|.reuse, 1.175494350822287508e-38, PT ;  /* 0x008000001200780b */ /* 0x040fe40003f2e200 */
[----:B------:R-:W-:Y:S02]  /*4350*/  FSETP.EQ.OR P0, PT, R18, 1, !P0 ;  /* 0x3f8000001200780b */ /* 0x000fe40004702400 */
[----:B------:R-:W-:-:S05]  /*4360*/  FSEL R21, R21, |R18|, !P1 ;  /* 0x4000001215157208 */ /* 0x000fca0004800000 */
[----:B------:R-:W-:-:S05]  /*4370*/  VIADD R30, R21, 0xc0cafb0d ;  /* 0xc0cafb0d151e7836 */ /* 0x000fca0000000000 */
[----:B------:R-:W-:-:S04]  /*4380*/  LOP3.LUT R30, R30, 0xff800000, RZ, 0xc0, !PT ;  /* 0xff8000001e1e7812 */ /* 0x000fc800078ec0ff */
[----:B------:R-:W-:-:S05]  /*4390*/  IADD3 R21, PT, PT, R21, -R30, RZ ;  /* 0x8000001e15157210 */ /* 0x000fca0007ffe0ff */
        /* <DEDUP_REMOVED lines=8> */
[----:B------:R-:W-:Y:S02]  /*4420*/  I2FP.F32.S32 R33, R30 ;  /* 0x0000001e00217245 */ /* 0x000fe40000201400 */
[----:B------:R-:W-:Y:S01]  /*4430*/  FSEL R30, RZ, -24, P1 ;  /* 0xc1c00000ff1e7808 */ /* 0x000fe20000800000 */
[----:B------:R-:W-:-:S04]  /*4440*/  FMUL R31, R31, R34 ;  /* 0x000000221f1f7220 */ /* 0x000fc80000400000 */
[----:B------:R-:W-:Y:S01]  /*4450*/  FFMA R34, R33, 1.1920928955078125e-07, R30 ;  /* 0x3400000021227823 */ /* 0x000fe2000000001e */
[----:B------:R-:W-:-:S04]  /*4460*/  FMUL R30, R21, R21 ;  /* 0x00000015151e7220 */ /* 0x000fc80000400000 */
[----:B------:R-:W-:Y:S01]  /*4470*/  FFMA R33, R30, R19, 0.0032181653659790754318 ;  /* 0x3b52e7db1e217423 */ /* 0x000fe20000000013 */
[----:B------:R-:W-:-:S03]  /*4480*/  FFMA R19, R21, 1.4426950216293334961, R34 ;  /* 0x3fb8aa3b15137823 */ /* 0x000fc60000000022 */
[----:B------:R-:W-:Y:S01]  /*4490*/  FFMA R33, R30, R33, 0.018033718690276145935 ;  /* 0x3c93bb731e217423 */ /* 0x000fe20000000021 */
[----:B------:R-:W-:-:S03]  /*44a0*/  FADD R34, R34, -R19 ;  /* 0x8000001322227221 */ /* 0x000fc60000000000 */
[----:B------:R-:W-:Y:S01]  /*44b0*/  FFMA R33, R30, R33, 0.12022458761930465698 ;  /* 0x3df6384f1e217423 */ /* 0x000fe20000000021 */
[----:B------:R-:W-:-:S03]  /*44c0*/  FFMA R34, R21, 1.4426950216293334961, R34 ;  /* 0x3fb8aa3b15227823 */ /* 0x000fc60000000022 */
[----:B------:R-:W-:Y:S01]  /*44d0*/  FMUL R30, R30, R33 ;  /* 0x000000211e1e7220 */ /* 0x000fe20000400000 */
[----:B------:R-:W-:-:S03]  /*44e0*/  FFMA R34, R31, 1.4426950216293334961, R34 ;  /* 0x3fb8aa3b1f227823 */ /* 0x000fc60000000022 */
[----:B------:R-:W-:Y:S01]  /*44f0*/  FMUL R33, R30, 3 ;  /* 0x404000001e217820 */ /* 0x000fe20000400000 */
[----:B------:R-:W-:-:S04]  /*4500*/  FFMA R34, R21, 1.9251366722983220825e-08, R34 ;  /* 0x32a55e3415227823 */ /* 0x000fc80000000022 */
[----:B------:R-:W-:-:S04]  /*4510*/  FFMA R33, R31, R33, R34 ;  /* 0x000000211f217223 */ /* 0x000fc80000000022 */
[----:B------:R-:W-:-:S04]  /*4520*/  FFMA R34, R21, R30, R33 ;  /* 0x0000001e15227223 */ /* 0x000fc80000000021 */
[----:B------:R-:W-:-:S04]  /*4530*/  FADD R31, R19, R34 ;  /* 0x00000022131f7221 */ /* 0x000fc80000000000 */
[----:B------:R-:W-:Y:S01]  /*4540*/  FMUL R30, R31, R9 ;  /* 0x000000091f1e7220 */ /* 0x000fe20000400000 */
[----:B------:R-:W-:-:S03]  /*4550*/  FADD R19, -R19, R31 ;  /* 0x0000001f13137221 */ /* 0x000fc60000000100 */
[----:B------:R-:W0:Y:S01]  /*4560*/  FRND R21, R30 ;  /* 0x0000001e00157307 */ /* 0x000e220000201000 */
[----:B------:R-:W-:Y:S01]  /*4570*/  FADD R34, R34, -R19 ;  /* 0x8000001322227221 */ /* 0x000fe20000000000 */
[----:B------:R-:W-:Y:S01]  /*4580*/  FFMA R31, R31, R9, -R30 ;  /* 0x000000091f1f7223 */ /* 0x000fe2000000081e */
[----:B------:R-:W-:-:S03]  /*4590*/  FSETP.GEU.AND P5, PT, R30, RZ, PT ;  /* 0x000000ff1e00720b */ /* 0x000fc60003fae000 */
[----:B------:R-:W-:Y:S01]  /*45a0*/  FFMA R19, R34, R9, R31 ;  /* 0x0000000922137223 */ /* 0x000fe2000000001f */
[C---:B0-----:R-:W-:Y:S01]  /*45b0*/  FADD R34, R30.reuse, -R21 ;  /* 0x800000151e227221 */ /* 0x041fe20000000000 */
[----:B------:R-:W-:Y:S02]  /*45c0*/  FSETP.GT.AND P1, PT, R21, RZ, PT ;  /* 0x000000ff1500720b */ /* 0x000fe40003f24000 */
[----:B------:R-:W0:Y:S01]  /*45d0*/  F2I.NTZ R21, R30 ;  /* 0x0000001e00157305 */ /* 0x000e220000203100 */
[----:B------:R-:W-:Y:S01]  /*45e0*/  FADD R19, R19, R34 ;  /* 0x0000002213137221 */ /* 0x000fe20000000000 */
[----:B------:R-:W-:Y:S02]  /*45f0*/  SEL R34, RZ, 0x83000000, P1 ;  /* 0x83000000ff227807 */ /* 0x000fe40000800000 */
[----:B------:R-:W-:Y:S01]  /*4600*/  FSETP.GT.AND P1, PT, |R30|, 152, PT ;  /* 0x431800001e00780b */ /* 0x000fe20003f24200 */
[----:B------:R-:W-:-:S04]  /*4610*/  FFMA R28, R19, R28, 0.0013391353422775864601 ;  /* 0x3aaf85ed131c7423 */ /* 0x000fc8000000001c */
[----:B------:R-:W-:-:S04]  /*4620*/  FFMA R28, R19, R28, 0.0096188392490148544312 ;  /* 0x3c1d9856131c7423 */ /* 0x000fc8000000001c */
[----:B------:R-:W-:-:S04]  /*4630*/  FFMA R28, R19, R28, 0.055503588169813156128 ;  /* 0x3d6357bb131c7423 */ /* 0x000fc8000000001c */
[----:B------:R-:W-:-:S04]  /*4640*/  FFMA R28, R19, R28, 0.24022644758224487305 ;  /* 0x3e75fdec131c7423 */ /* 0x000fc8000000001c */
[----:B------:R-:W-:-:S04]  /*4650*/  FFMA R28, R19, R28, 0.69314718246459960938 ;  /* 0x3f317218131c7423 */ /* 0x000fc8000000001c */
[----:B------:R-:W-:Y:S01]  /*4660*/  FFMA R28, R19, R28, 1 ;  /* 0x3f800000131c7423 */ /* 0x000fe2000000001c */
[----:B------:R-:W-:Y:S01]  /*4670*/  IADD3 R19, PT, PT, R34, 0x7f000000, RZ ;  /* 0x7f00000022137810 */ /* 0x000fe20007ffe0ff */
[----:B0-----:R-:W-:-:S04]  /*4680*/  IMAD R34, R21, 0x800000, -R34 ;  /* 0x0080000015227824 */ /* 0x001fc800078e0a22 */
[----:B------:R-:W-:-:S04]  /*4690*/  FMUL R19, R28, R19 ;  /* 0x000000131c137220 */ /* 0x000fc80000400000 */
[----:B------:R-:W-:Y:S01]  /*46a0*/  FMUL R34, R19, R34 ;  /* 0x0000002213227220 */ /* 0x000fe20000400000 */
[----:B------:R-:W-:Y:S01]  /*46b0*/  HFMA2 R19, -RZ, RZ, 1.875, 0 ;  /* 0x3f800000ff137431 */ /* 0x000fe200000001ff */
[----:B------:R-:W-:Y:S01]  /*46c0*/  @P1 FSEL R34, RZ, +INF , !P5 ;  /* 0x7f800000ff221808 */ /* 0x000fe20006800000 */
[----:B------:R-:W-:Y:S06]  /*46d0*/  @P0 BRA `(.L_x_37) ;  /* 0x00000000007c0947 */ /* 0x000fec0003800000 */
[----:B------:R-:W-:-:S13]  /*46e0*/  FSETP.NAN.OR P2, PT, |R18|, |R18|, P2 ;  /* 0x400000121200720b */ /* 0x000fda0001748600 */
[----:B------:R-:W-:Y:S05]  /*46f0*/  @P2 BRA `(.L_x_38) ;  /* 0x0000000000702947 */ /* 0x000fea0003800000 */
[----:B------:R-:W-:-:S04]  /*4700*/  FSETP.NEU.AND P0, PT, |R18|, +INF , PT ;  /* 0x7f8000001200780b */ /* 0x000fc80003f0d200 */
[----:B------:R-:W-:-:S13]  /*4710*/  FSETP.EQ.OR P0, PT, R18, RZ, !P0 ;  /* 0x000000ff1200720b */ /* 0x000fda0004702400 */
[----:B------:R-:W-:Y:S05]  /*4720*/  @P0 BRA `(.L_x_39) ;  /* 0x00000000003c0947 */ /* 0x000fea0003800000 */
[----:B------:R-:W-:-:S13]  /*4730*/  FSETP.EQ.AND P0, PT, R18, -1, PT ;  /* 0xbf8000001200780b */ /* 0x000fda0003f02000 */
[----:B------:R-:W-:Y:S05]  /*4740*/  @!P4 BRA P0, `(.L_x_37) ;  /* 0x000000000060c947 */ /* 0x000fea0000000000 */
[----:B------:R-:W-:Y:S02]  /*4750*/  FSETP.GEU.AND P0, PT, R29, R32, PT ;  /* 0x000000201d00720b */ /* 0x000fe40003f0e000 */
[----:B------:R-:W-:-:S11]  /*4760*/  MOV R19, R34 ;  /* 0x0000002200137202 */ /* 0x000fd60000000f00 */
[----:B------:R-:W-:Y:S05]  /*4770*/  @P0 BRA `(.L_x_37) ;  /* 0x0000000000540947 */ /* 0x000fea0003800000 */
[C---:B------:R-:W-:Y:S01]  /*4780*/  FMUL R18, R9.reuse, 0.5 ;  /* 0x3f00000009127820 */ /* 0x040fe20000400000 */
[----:B------:R-:W0:Y:S08]  /*4790*/  FRND.FLOOR R30, R9 ;  /* 0x00000009001e7307 */ /* 0x000e300000205000 */
[----:B------:R-:W1:Y:S01]  /*47a0*/  FRND.TRUNC R18, R18 ;  /* 0x0000001200127307 */ /* 0x000e62000020d000 */
[----:B0-----:R-:W-:Y:S01]  /*47b0*/  FSETP.NEU.AND P0, PT, R9, R30, PT ;  /* 0x0000001e0900720b */ /* 0x001fe20003f0d000 */
[----:B-1----:R-:W-:-:S04]  /*47c0*/  FADD R28, R18, R18 ;  /* 0x00000012121c7221 */ /* 0x002fc80000000000 */
[----:B------:R-:W-:-:S05]  /*47d0*/  FADD R28, -R28, R9 ;  /* 0x000000091c1c7221 */ /* 0x000fca0000000100 */
[----:B------:R-:W-:-:S04]  /*47e0*/  FSETP.NEU.AND P1, PT, |R28|, 1, PT ;  /* 0x3f8000001c00780b */ /* 0x000fc80003f2d200 */
[----:B------:R-:W-:-:S04]  /*47f0*/  FSEL R19, R34, -R34, P1 ;  /* 0x8000002222137208 */ /* 0x000fc80000800000 */
[----:B------:R-:W-:Y:S01]  /*4800*/  FSEL R19, R19, +QNAN , !P0 ;  /* 0x7fffffff13137808 */ /* 0x000fe20004000000 */
[----:B------:R-:W-:Y:S06]  /*4810*/  BRA `(.L_x_37) ;  /* 0x00000000002c7947 */ /* 0x000fec0003800000 */
.L_x_39:
[C---:B------:R-:W-:Y:S01]  /*4820*/  FMUL R21, R9.reuse, 0.5 ;  /* 0x3f00000009157820 */ /* 0x040fe20000400000 */
[----:B------:R-:W-:Y:S01]  /*4830*/  FSETP.GEU.AND P0, PT, R9, RZ, PT ;  /* 0x000000ff0900720b */ /* 0x000fe20003f0e000 */
[----:B------:R-:W-:-:S04]  /*4840*/  FADD R19, R18, R18 ;  /* 0x0000001212137221 */ /* 0x000fc80000000000 */
[----:B------:R-:W0:Y:S08]  /*4850*/  FRND.TRUNC R21, R21 ;  /* 0x0000001500157307 */ /* 0x000e30000020d000 */
[----:B------:R-:W-:Y:S01]  /*4860*/  @!P0 LOP3.LUT R19, R19, 0x7f800000, RZ, 0x3c, !PT ;  /* 0x7f80000013138812 */ /* 0x000fe200078e3cff */
[----:B0-----:R-:W-:-:S04]  /*4870*/  FADD R28, R21, R21 ;  /* 0x00000015151c7221 */ /* 0x001fc80000000000 */
[----:B------:R-:W-:-:S05]  /*4880*/  FADD R28, -R28, R9 ;  /* 0x000000091c1c7221 */ /* 0x000fca0000000100 */
[----:B------:R-:W-:-:S13]  /*4890*/  FSETP.NEU.AND P1, PT, |R28|, 1, PT ;  /* 0x3f8000001c00780b */ /* 0x000fda0003f2d200 */
[----:B------:R-:W-:Y:S01]  /*48a0*/  @P1 LOP3.LUT R19, R19, 0x7fffffff, RZ, 0xc0, !PT ;  /* 0x7fffffff13131812 */ /* 0x000fe200078ec0ff */
[----:B------:R-:W-:Y:S06]  /*48b0*/  BRA `(.L_x_37) ;  /* 0x0000000000047947 */ /* 0x000fec0003800000 */
.L_x_38:
[----:B------:R-:W-:-:S07]  /*48c0*/  FADD R19, R18, R9 ;  /* 0x0000000912137221 */ /* 0x000fce0000000000 */
.L_x_37:
[----:B------:R-:W-:Y:S05]  /*48d0*/  BSYNC.RECONVERGENT B3 ;  /* 0x0000000000037941 */ /* 0x000fea0003800200 */
.L_x_36:
[----:B------:R-:W-:Y:S01]  /*48e0*/  FADD R19, -R20, R19 ;  /* 0x0000001314137221 */ /* 0x000fe20000000100 */
[----:B------:R-:W-:Y:S01]  /*48f0*/  VIADD R18, R25, 0xf3000000 ;  /* 0xf300000019127836 */ /* 0x000fe20000000000 */
[----:B------:R0:W1:Y:S01]  /*4900*/  MUFU.RSQ R30, R25 ;  /* 0x00000019001e7308 */ /* 0x0000620000001400 */
[----:B------:R-:W-:Y:S03]  /*4910*/  BSSY.RECONVERGENT B3, `(.L_x_40) ;  /* 0x000000d000037945 */ /* 0x000fe60003800200 */
[----:B------:R-:W-:-:S04]  /*4920*/  ISETP.GT.U32.AND P0, PT, R18, 0x727fffff, PT ;  /* 0x727fffff1200780c */ /* 0x000fc80003f04070 */
[----:B------:R-:W2:Y:S02]  /*4930*/  F2F.F64.F32 R20, R19 ;  /* 0x0000001300147310 */ /* 0x000ea40000201800 */
[----:B--2---:R-:W-:-:S07]  /*4940*/  DMUL R20, R20, 0.5 ;  /* 0x3fe0000014147828 */ /* 0x004fce0000000000 */
[----:B01----:R-:W-:Y:S05]  /*4950*/  @!P0 BRA `(.L_x_41) ;  /* 0x0000000000108947 */ /* 0x003fea0003800000 */
[----:B------:R-:W-:Y:S02]  /*4960*/  MOV R18, R25 ;  /* 0x0000001900127202 */ /* 0x000fe40000000f00 */
[----:B------:R-:W-:-:S07]  /*4970*/  MOV R32, 0x4990 ;  /* 0x0000499000207802 */ /* 0x000fce0000000f00 */
[----:B------:R-:W-:Y:S05]  /*4980*/  CALL.REL.NOINC `($__internal_1_$__cuda_sm20_sqrt_rn_f32_slowpath) ;  /* 0x0000001000487944 */ /* 0x000fea0003c00000 */
[----:B------:R-:W-:Y:S05]  /*4990*/  BRA `(.L_x_42) ;  /* 0x0000000000107947 */ /* 0x000fea0003800000 */
.L_x_41:
[C---:B------:R-:W-:Y:S01]  /*49a0*/  FMUL.FTZ R28, R30.reuse, R25 ;  /* 0x000000191e1c7220 */ /* 0x040fe20000410000 */
[----:B------:R-:W-:-:S03]  /*49b0*/  FMUL.FTZ R18, R30, 0.5 ;  /* 0x3f0000001e127820 */ /* 0x000fc60000410000 */
[----:B------:R-:W-:-:S04]  /*49c0*/  FFMA R19, -R28, R28, R25 ;  /* 0x0000001c1c137223 */ /* 0x000fc80000000119 */
[----:B------:R-:W-:-:S07]  /*49d0*/  FFMA R28, R19, R18, R28 ;  /* 0x00000012131c7223 */ /* 0x000fce000000001c */
.L_x_42:
[----:B------:R-:W-:Y:S05]  /*49e0*/  BSYNC.RECONVERGENT B3 ;  /* 0x0000000000037941 */ /* 0x000fea0003800200 */
.L_x_40:
[----:B------:R-:W0:Y:S01]  /*49f0*/  F2F.F64.F32 R18, R28 ;  /* 0x0000001c00127310 */ /* 0x000e220000201800 */
[----:B------:R-:W-:Y:S07]  /*4a00*/  BSSY.RECONVERGENT B3, `(.L_x_43) ;  /* 0x0000010000037945 */ /* 0x000fee0003800200 */
[----:B------:R1:W2:Y:S01]  /*4a10*/  MUFU.RSQ R30, R27 ;  /* 0x0000001b001e7308 */ /* 0x0002a20000001400 */
[----:B0-----:R-:W-:Y:S01]  /*4a20*/  DMUL R18, R20, R18 ;  /* 0x0000001214127228 */ /* 0x001fe20000000000 */
[----:B------:R-:W-:-:S04]  /*4a30*/  IADD3 R21, PT, PT, R27, -0xd000000, RZ ;  /* 0xf30000001b157810 */ /* 0x000fc80007ffe0ff */
[----:B------:R-:W-:Y:S02]  /*4a40*/  ISETP.GT.U32.AND P0, PT, R21, 0x727fffff, PT ;  /* 0x727fffff1500780c */ /* 0x000fe40003f04070 */
[----:B------:R1:W0:Y:S11]  /*4a50*/  F2F.F32.F64 R20, R18 ;  /* 0x0000001200147310 */ /* 0x0002360000301000 */
[----:B-12---:R-:W-:Y:S05]  /*4a60*/  @!P0 BRA `(.L_x_44) ;  /* 0x0000000000148947 */ /* 0x006fea0003800000 */
[----:B------:R-:W-:Y:S01]  /*4a70*/  IMAD.MOV.U32 R18, RZ, RZ, R27 ;  /* 0x000000ffff127224 */ /* 0x000fe200078e001b */
[----:B------:R-:W-:-:S07]  /*4a80*/  MOV R32, 0x4aa0 ;  /* 0x00004aa000207802 */ /* 0x000fce0000000f00 */
[----:B0-----:R-:W-:Y:S05]  /*4a90*/  CALL.REL.NOINC `($__internal_1_$__cuda_sm20_sqrt_rn_f32_slowpath) ;  /* 0x0000001000047944 */ /* 0x001fea0003c00000 */
[----:B------:R-:W-:Y:S01]  /*4aa0*/  MOV R19, R28 ;  /* 0x0000001c00137202 */ /* 0x000fe20000000f00 */
[----:B------:R-:W-:Y:S06]  /*4ab0*/  BRA `(.L_x_45) ;  /* 0x0000000000107947 */ /* 0x000fec0003800000 */
.L_x_44:
[C---:B------:R-:W-:Y:S01]  /*4ac0*/  FMUL.FTZ R18, R30.reuse, R27 ;  /* 0x0000001b1e127220 */ /* 0x040fe20000410000 */
[----:B------:R-:W-:-:S03]  /*4ad0*/  FMUL.FTZ R21, R30, 0.5 ;  /* 0x3f0000001e157820 */ /* 0x000fc60000410000 */
[----:B------:R-:W-:-:S04]  /*4ae0*/  FFMA R19, -R18, R18, R27 ;  /* 0x0000001212137223 */ /* 0x000fc8000000011b */
[----:B------:R-:W-:-:S07]  /*4af0*/  FFMA R19, R19, R21, R18 ;  /* 0x0000001513137223 */ /* 0x000fce0000000012 */
.L_x_45:
[----:B------:R-:W-:Y:S05]  /*4b00*/  BSYNC.RECONVERGENT B3 ;  /* 0x0000000000037941 */ /* 0x000fea0003800200 */
.L_x_43:
[----:B0-----:R-:W-:-:S13]  /*4b10*/  FSETP.GEU.AND P0, PT, R19, R20, PT ;  /* 0x000000141300720b */ /* 0x001fda0003f0e000 */
[----:B------:R-:W-:Y:S05]  /*4b20*/  @!P0 BREAK.RELIABLE B2 ;  /* 0x0000000000028942 */ /* 0x000fea0003800100 */
[----:B------:R-:W-:Y:S05]  /*4b30*/  @!P0 BRA `(.L_x_46) ;  /* 0x00000000001c8947 */ /* 0x000fea0003800000 */
.L_x_23:
[----:B------:R-:W0:Y:S01]  /*4b40*/  LDCU UR5, c[0x0][0x380] ;  /* 0x00007000ff0577ac */ /* 0x000e220008000800 */
[----:B------:R-:W-:-:S04]  /*4b50*/  IADD3 R26, PT, PT, R26, 0x1, RZ ;  /* 0x000000011a1a7810 */ /* 0x000fc80007ffe0ff */
[----:B0-----:R-:W-:-:S13]  /*4b60*/  ISETP.NE.AND P0, PT, R26, UR5, PT ;  /* 0x000000051a007c0c */ /* 0x001fda000bf05270 */
[----:B------:R-:W-:Y:S05]  /*4b70*/  @!P0 BREAK.RELIABLE B2 ;  /* 0x0000000000028942 */ /* 0x000fea0003800100 */
[----:B------:R-:W-:Y:S05]  /*4b80*/  @!P0 BRA `(.L_x_47) ;  /* 0x00000000002c8947 */ /* 0x000fea0003800000 */
[----:B------:R-:W-:Y:S05]  /*4b90*/  BSYNC.RELIABLE B2 ;  /* 0x0000000000027941 */ /* 0x000fea0003800100 */
.L_x_22:
[----:B------:R-:W-:Y:S05]  /*4ba0*/  BRA `(.L_x_48) ;  /* 0xffffffcc00687947 */ /* 0x000fea000383ffff */
.L_x_46:
[----:B------:R-:W0:Y:S01]  /*4bb0*/  LDC.64 R16, c[0x0][0x3a0] ;  /* 0x0000e800ff107b82 */ /* 0x000e220000000a00 */
[----:B------:R-:W-:Y:S02]  /*4bc0*/  IMAD.MOV.U32 R19, RZ, RZ, -0x1 ;  /* 0xffffffffff137424 */ /* 0x000fe400078e00ff */
[----:B0-----:R-:W-:-:S05]  /*4bd0*/  IMAD.WIDE R16, R24, 0x4, R16 ;  /* 0x0000000418107825 */ /* 0x001fca00078e0210 */
[----:B------:R1:W-:Y:S01]  /*4be0*/  STG.E desc[UR8][R16.64], R19 ;  /* 0x0000001310007986 */ /* 0x0003e2000c101908 */
[----:B------:R-:W-:Y:S05]  /*4bf0*/  BRA `(.L_x_47) ;  /* 0x0000000000107947 */ /* 0x000fea0003800000 */
.L_x_13:
[----:B------:R-:W0:Y:S01]  /*4c00*/  LDC.64 R16, c[0x0][0x3a0] ;  /* 0x0000e800ff107b82 */ /* 0x000e220000000a00 */
[----:B---3--:R-:W-:Y:S01]  /*4c10*/  MOV R19, 0xffffffff ;  /* 0xffffffff00137802 */ /* 0x008fe20000000f00 */
[----:B0-----:R-:W-:-:S05]  /*4c20*/  IMAD.WIDE R16, R24, 0x4, R16 ;  /* 0x0000000418107825 */ /* 0x001fca00078e0210 */
[----:B------:R0:W-:Y:S02]  /*4c30*/  STG.E desc[UR8][R16.64], R19 ;  /* 0x0000001310007986 */ /* 0x0001e4000c101908 */
.L_x_47:
[----:B------:R-:W-:Y:S05]  /*4c40*/  BSYNC.RECONVERGENT B0 ;  /* 0x0000000000007941 */ /* 0x000fea0003800200 */
.L_x_12:
[----:B------:R-:W-:Y:S05]  /*4c50*/  @!P3 BRA `(.L_x_49) ;  /* 0xffffffc00048b947 */ /* 0x000fea000383ffff */
.L_x_6:
[----:B------:R-:W-:Y:S05]  /*4c60*/  BSYNC.RECONVERGENT B1 ;  /* 0x0000000000017941 */ /* 0x000fea0003800200 */
.L_x_5:
[----:B------:R-:W2:Y:S01]  /*4c70*/  LDCU UR5, c[0x0][0x388] ;  /* 0x00007100ff0577ac */ /* 0x000ea20008000800 */
[----:B------:R-:W-:-:S04]  /*4c80*/  IADD3 R4, PT, PT, R3, R4, RZ ;  /* 0x0000000403047210 */ /* 0x000fc80007ffe0ff */
[----:B--2---:R-:W-:-:S13]  /*4c90*/  ISETP.GE.AND P0, PT, R4, UR5, PT ;  /* 0x0000000504007c0c */ /* 0x004fda000bf06270 */
[----:B------:R-:W-:Y:S05]  /*4ca0*/  @!P0 BRA `(.L_x_50) ;  /* 0xffffffc000208947 */ /* 0x000fea000383ffff */
[----:B------:R-:W-:Y:S05]  /*4cb0*/  EXIT ;  /* 0x000000000000794d */ /* 0x000fea0003800000 */
.L_x_4:
[----:B------:R-:W0:Y:S02]  /*4cc0*/  LDC R5, c[0x0][0x384] ;  /* 0x0000e100ff057b82 */ /* 0x000e240000000800 */
[----:B0-----:R-:W-:-:S13]  /*4cd0*/  ISETP.GT.AND P0, PT, R5, RZ, PT ;  /* 0x000000ff0500720c */ /* 0x001fda0003f04270 */
[----:B------:R-:W-:Y:S05]  /*4ce0*/  @P0 BRA `(.L_x_51) ;  /* 0x0000000000500947 */ /* 0x000fea0003800000 */
.L_x_55:
[----:B------:R-:W0:Y:S01]  /*4cf0*/  LDC R10, c[0x0][0x380] ;  /* 0x0000e000ff0a7b82 */ /* 0x000e220000000800 */
[----:B------:R-:W-:Y:S01]  /*4d00*/  BSSY.RECONVERGENT B0, `(.L_x_52) ;  /* 0x000000d000007945 */ /* 0x000fe20003800200 */
[----:B0-----:R-:W-:-:S13]  /*4d10*/  ISETP.GE.AND P0, PT, R0, R10, PT ;  /* 0x0000000a0000720c */ /* 0x001fda0003f06270 */
[----:B--2---:R-:W-:Y:S05]  /*4d20*/  @P0 BRA `(.L_x_53) ;  /* 0x0000000000280947 */ /* 0x004fea0003800000 */
[----:B------:R-:W0:Y:S01]  /*4d30*/  LDC R11, c[0x0][0x388] ;  /* 0x0000e200ff0b7b82 */ /* 0x000e220000000800 */
[----:B------:R-:W-:Y:S01]  /*4d40*/  IMAD.MOV.U32 R5, RZ, RZ, R0 ;  /* 0x000000ffff057224 */ /* 0x000fe200078e0000 */
[----:B------:R-:W-:-:S06]  /*4d50*/  MOV R13, 0xffffffff ;  /* 0xffffffff000d7802 */ /* 0x000fcc0000000f00 */
[----:B------:R-:W1:Y:S02]  /*4d60*/  LDC.64 R8, c[0x0][0x3a0] ;  /* 0x0000e800ff087b82 */ /* 0x000e640000000a00 */
.L_x_54:
[----:B0-2---:R-:W-:Y:S01]  /*4d70*/  IMAD R7, R5, R11, R4 ;  /* 0x0000000b05077224 */ /* 0x005fe200078e0204 */
[----:B------:R-:W-:-:S03]  /*4d80*/  IADD3 R5, PT, PT, R2, R5, RZ ;  /* 0x0000000502057210 */ /* 0x000fc60007ffe0ff */
[----:B-1----:R-:W-:Y:S01]  /*4d90*/  IMAD.WIDE R6, R7, 0x4, R8 ;  /* 0x0000000407067825 */ /* 0x002fe200078e0208 */
[----:B------:R-:W-:-:S04]  /*4da0*/  ISETP.GE.AND P0, PT, R5, R10, PT ;  /* 0x0000000a0500720c */ /* 0x000fc80003f06270 */
[----:B------:R2:W-:Y:S09]  /*4db0*/  STG.E desc[UR8][R6.64], R13 ;  /* 0x0000000d06007986 */ /* 0x0005f2000c101908 */
[----:B------:R-:W-:Y:S05]  /*4dc0*/  @!P0 BRA `(.L_x_54) ;  /* 0xfffffffc00e88947 */ /* 0x000fea000383ffff */
.L_x_53:
[----:B------:R-:W-:Y:S05]  /*4dd0*/  BSYNC.RECONVERGENT B0 ;  /* 0x0000000000007941 */ /* 0x000fea0003800200 */
.L_x_52:
[----:B------:R-:W0:Y:S01]  /*4de0*/  LDCU UR4, c[0x0][0x388] ;  /* 0x00007100ff0477ac */ /* 0x000e220008000800 */
[----:B------:R-:W-:-:S05]  /*4df0*/  IMAD.IADD R4, R3, 0x1, R4 ;  /* 0x0000000103047824 */ /* 0x000fca00078e0204 */
[----:B0-----:R-:W-:-:S13]  /*4e00*/  ISETP.GE.AND P0, PT, R4, UR4, PT ;  /* 0x0000000404007c0c */ /* 0x001fda000bf06270 */
[----:B------:R-:W-:Y:S05]  /*4e10*/  @!P0 BRA `(.L_x_55) ;  /* 0xfffffffc00b48947 */ /* 0x000fea000383ffff */
[----:B------:R-:W-:Y:S05]  /*4e20*/  EXIT ;  /* 0x000000000000794d */ /* 0x000fea0003800000 */
.L_x_51:
[C---:B------:R-:W-:Y:S01]  /*4e30*/  LOP3.LUT R26, R5.reuse, 0x7, RZ, 0xc0, !PT ;  /* 0x00000007051a7812 */ /* 0x040fe200078ec0ff */
[----:B------:R-:W0:Y:S01]  /*4e40*/  LDCU.64 UR6, c[0x0][0x390] ;  /* 0x00007200ff0677ac */ /* 0x000e220008000a00 */
[C---:B------:R-:W-:Y:S02]  /*4e50*/  LOP3.LUT R28, R5.reuse, 0x3, RZ, 0xc0, !PT ;  /* 0x00000003051c7812 */ /* 0x040fe400078ec0ff */
[----:B------:R-:W-:Y:S02]  /*4e60*/  IADD3 R6, PT, PT, R26, -0x1, RZ ;  /* 0xffffffff1a067810 */ /* 0x000fe40007ffe0ff */
[----:B------:R-:W-:Y:S02]  /*4e70*/  LOP3.LUT R5, R5, 0x7ffffff8, RZ, 0xc0, !PT ;  /* 0x7ffffff805057812 */ /* 0x000fe400078ec0ff */
[----:B------:R-:W-:-:S13]  /*4e80*/  ISETP.GE.U32.AND P0, PT, R6, 0x3, PT ;  /* 0x000000030600780c */ /* 0x000fda0003f06070 */
.L_x_63:
[----:B-1----:R-:W1:Y:S01]  /*4e90*/  LDCU UR4, c[0x0][0x380] ;  /* 0x00007000ff0477ac */ /* 0x002e620008000800 */
[----:B------:R-:W-:Y:S01]  /*4ea0*/  BSSY.RECONVERGENT B0, `(.L_x_56) ;  /* 0x0000088000007945 */ /* 0x000fe20003800200 */
[----:B-1----:R-:W-:-:S13]  /*4eb0*/  ISETP.GE.AND P1, PT, R0, UR4, PT ;  /* 0x0000000400007c0c */ /* 0x002fda000bf26270 */
[----:B------:R-:W-:Y:S05]  /*4ec0*/  @P1 BRA `(.L_x_57) ;  /* 0x0000000800141947 */ /* 0x000fea0003800000 */
[----:B------:R-:W-:-:S07]  /*4ed0*/  MOV R13, R0 ;  /* 0x00000000000d7202 */ /* 0x000fce0000000f00 */
.L_x_62:
[----:B-1----:R-:W1:Y:S01]  /*4ee0*/  LDC.64 R8, c[0x0][0x398] ;  /* 0x0000e600ff087b82 */ /* 0x002e620000000a00 */
[----:B------:R-:W2:Y:S07]  /*4ef0*/  LDCU UR4, c[0x0][0x388] ;  /* 0x00007100ff0477ac */ /* 0x000eae0008000800 */
[----:B------:R-:W3:Y:S01]  /*4f00*/  LDC.64 R6, c[0x0][0x380] ;  /* 0x0000e000ff067b82 */ /* 0x000ee20000000a00 */
[----:B--2---:R-:W-:-:S04]  /*4f10*/  IMAD R12, R13, UR4, R4 ;  /* 0x000000040d0c7c24 */ /* 0x004fc8000f8e0204 */
[----:B-1----:R-:W-:-:S06]  /*4f20*/  IMAD.WIDE R8, R12, 0x4, R8 ;  /* 0x000000040c087825 */ /* 0x002fcc00078e0208 */
[----:B------:R-:W2:Y:S01]  /*4f30*/  LDG.E R8, desc[UR8][R8.64] ;  /* 0x0000000808087981 */ /* 0x000ea2000c1e1900 */
[----:B------:R-:W-:Y:S01]  /*4f40*/  HFMA2 R21, -RZ, RZ, 0, 0 ;  /* 0x00000000ff157431 */ /* 0x000fe200000001ff */
[----:B---3--:R-:W-:Y:S01]  /*4f50*/  ISETP.GE.U32.AND P2, PT, R7, 0x8, PT ;  /* 0x000000080700780c */ /* 0x008fe20003f46070 */
[----:B------:R-:W-:Y:S01]  /*4f60*/  IMAD R14, R13, R7, RZ ;  /* 0x000000070d0e7224 */ /* 0x000fe200078e02ff */
[----:B------:R-:W-:Y:S01]  /*4f70*/  MOV R15, RZ ;  /* 0x000000ff000f7202 */ /* 0x000fe20000000f00 */
[----:B------:R-:W-:-:S03]  /*4f80*/  IMAD.IADD R13, R2, 0x1, R13 ;  /* 0x00000001020d7824 */ /* 0x000fc600078e020d */
[----:B------:R-:W-:Y:S02]  /*4f90*/  SHF.R.S32.HI R16, RZ, 0x1f, R14 ;  /* 0x0000001fff107819 */ /* 0x000fe4000001140e */
[----:B------:R-:W-:Y:S01]  /*4fa0*/  ISETP.GE.AND P1, PT, R13, R6, PT ;  /* 0x000000060d00720c */ /* 0x000fe20003f26270 */
[----:B--2---:R-:W-:-:S05]  /*4fb0*/  IMAD R6, R8, R7, RZ ;  /* 0x0000000708067224 */ /* 0x004fca00078e02ff */
[----:B------:R-:W-:Y:S01]  /*4fc0*/  SHF.R.S32.HI R17, RZ, 0x1f, R6 ;  /* 0x0000001fff117819 */ /* 0x000fe20000011406 */
[----:B------:R-:W-:Y:S06]  /*4fd0*/  @!P2 BRA `(.L_x_58) ;  /* 0x0000000000b8a947 */ /* 0x000fec0003800000 */
[----:B------:R-:W-:Y:S01]  /*4fe0*/  IMAD.MOV.U32 R21, RZ, RZ, RZ ;  /* 0x000000ffff157224 */ /* 0x000fe200078e00ff */
[----:B------:R-:W-:-:S07]  /*4ff0*/  MOV R15, RZ ;  /* 0x000000ff000f7202 */ /* 0x000fce0000000f00 */
.L_x_59:
[-C--:B------:R-:W-:Y:S02]  /*5000*/  IADD3 R9, P3, PT, R6, R21.reuse, RZ ;  /* 0x0000001506097210 */ /* 0x080fe40007f7e0ff */
[----:B------:R-:W-:-:S03]  /*5010*/  IADD3 R11, P2, PT, R14, R21, RZ ;  /* 0x000000150e0b7210 */ /* 0x000fc60007f5e0ff */
[----:B------:R-:W-:Y:S01]  /*5020*/  IMAD.X R18, RZ, RZ, R17, P3 ;  /* 0x000000ffff127224 */ /* 0x000fe200018e0611 */
[----:B------:R-:W-:Y:S02]  /*5030*/  IADD3.X R20, PT, PT, RZ, R16, RZ, P2, !PT ;  /* 0x00000010ff147210 */ /* 0x000fe400017fe4ff */
[----:B0-----:R-:W-:Y:S02]  /*5040*/  LEA R10, P2, R11, UR6, 0x2 ;  /* 0x000000060b0a7c11 */ /* 0x001fe4000f8410ff */
[----:B------:R-:W-:Y:S02]  /*5050*/  LEA R8, P3, R9, UR6, 0x2 ;  /* 0x0000000609087c11 */ /* 0x000fe4000f8610ff */
[----:B------:R-:W-:Y:S02]  /*5060*/  LEA.HI.X R11, R11, UR7, R20, 0x2, P2 ;  /* 0x000000070b0b7c11 */ /* 0x000fe400090f1414 */
[----:B------:R-:W-:-:S03]  /*5070*/  LEA.HI.X R9, R9, UR7, R18, 0x2, P3 ;  /* 0x0000000709097c11 */ /* 0x000fc600098f1412 */
[----:B------:R-:W2:Y:S04]  /*5080*/  LDG.E R35, desc[UR8][R10.64] ;  /* 0x000000080a237981 */ /* 0x000ea8000c1e1900 */
[----:B------:R-:W2:Y:S04]  /*5090*/  LDG.E R36, desc[UR8][R8.64] ;  /* 0x0000000808247981 */ /* 0x000ea8000c1e1900 */
[----:B------:R-:W3:Y:S04]  /*50a0*/  LDG.E R30, desc[UR8][R10.64+0x4] ;  /* 0x000004080a1e7981 */ /* 0x000ee8000c1e1900 */
[----:B------:R-:W3:Y:S04]  /*50b0*/  LDG.E R31, desc[UR8][R8.64+0x4] ;  /* 0x00000408081f7981 */ /* 0x000ee8000c1e1900 */
[----:B------:R-:W4:Y:S04]  /*50c0*/  LDG.E R29, desc[UR8][R10.64+0x8] ;  /* 0x000008080a1d7981 */ /* 0x000f28000c1e1900 */
[----:B------:R-:W4:Y:S04]  /*50d0*/  LDG.E R24, desc[UR8][R8.64+0x8] ;  /* 0x0000080808187981 */ /* 0x000f28000c1e1900 */
[----:B------:R-:W5:Y:S04]  /*50e0*/  LDG.E R27, desc[UR8][R10.64+0xc] ;  /* 0x00000c080a1b7981 */ /* 0x000f68000c1e1900 */
        /* <DEDUP_REMOVED lines=8> */
[----:B------:R-:W5:Y:S01]  /*5170*/  LDG.E R34, desc[UR8][R8.64+0x1c] ;  /* 0x00001c0808227981 */ /* 0x000f62000c1e1900 */
[----:B------:R-:W-:-:S04]  /*5180*/  IADD3 R21, PT, PT, R21, 0x8, RZ ;  /* 0x0000000815157810 */ /* 0x000fc80007ffe0ff */
[----:B------:R-:W-:Y:S01]  /*5190*/  ISETP.NE.AND P2, PT, R21, R5, PT ;  /* 0x000000051500720c */ /* 0x000fe20003f45270 */
[----:B--2---:R-:W-:-:S04]  /*51a0*/  FADD R36, R35, -R36 ;  /* 0x8000002423247221 */ /* 0x004fc80000000000 */
[----:B------:R-:W-:Y:S01]  /*51b0*/  FFMA R15, R36, R36, R15 ;  /* 0x00000024240f7223 */ /* 0x000fe2000000000f */
[----:B---3--:R-:W-:-:S04]  /*51c0*/  FADD R30, R30, -R31 ;  /* 0x8000001f1e1e7221 */ /* 0x008fc80000000000 */
[----:B------:R-:W-:Y:S01]  /*51d0*/  FFMA R15, R30, R30, R15 ;  /* 0x0000001e1e0f7223 */ /* 0x000fe2000000000f */
[----:B----4-:R-:W-:-:S04]  /*51e0*/  FADD R24, R29, -R24 ;  /* 0x800000181d187221 */ /* 0x010fc80000000000 */
[----:B------:R-:W-:Y:S01]  /*51f0*/  FFMA R15, R24, R24, R15 ;  /* 0x00000018180f7223 */ /* 0x000fe2000000000f */
[----:B-----5:R-:W-:-:S04]  /*5200*/  FADD R22, R27, -R22 ;  /* 0x800000161b167221 */ /* 0x020fc80000000000 */
[----:B------:R-:W-:Y:S01]  /*5210*/  FFMA R15, R22, R22, R15 ;  /* 0x00000016160f7223 */ /* 0x000fe2000000000f */
[----:B------:R-:W-:-:S04]  /*5220*/  FADD R20, R25, -R20 ;  /* 0x8000001419147221 */ /* 0x000fc80000000000 */
[----:B------:R-:W-:Y:S01]  /*5230*/  FFMA R15, R20, R20, R15 ;  /* 0x00000014140f7223 */ /* 0x000fe2000000000f */
[----:B------:R-:W-:-:S04]  /*5240*/  FADD R18, R23, -R18 ;  /* 0x8000001217127221 */ /* 0x000fc80000000000 */
[----:B------:R-:W-:Y:S01]  /*5250*/  FFMA R15, R18, R18, R15 ;  /* 0x00000012120f7223 */ /* 0x000fe2000000000f */
[----:B------:R-:W-:-:S04]  /*5260*/  FADD R32, R19, -R32 ;  /* 0x8000002013207221 */ /* 0x000fc80000000000 */
[----:B------:R-:W-:Y:S01]  /*5270*/  FFMA R15, R32, R32, R15 ;  /* 0x00000020200f7223 */ /* 0x000fe2000000000f */
[----:B------:R-:W-:-:S04]  /*5280*/  FADD R34, R33, -R34 ;  /* 0x8000002221227221 */ /* 0x000fc80000000000 */
[----:B------:R-:W-:Y:S01]  /*5290*/  FFMA R15, R34, R34, R15 ;  /* 0x00000022220f7223 */ /* 0x000fe2000000000f */
[----:B------:R-:W-:Y:S06]  /*52a0*/  @P2 BRA `(.L_x_59) ;  /* 0xfffffffc00542947 */ /* 0x000fec000383ffff */
[----:B------:R-:W-:-:S07]  /*52b0*/  MOV R21, R5 ;  /* 0x0000000500157202 */ /* 0x000fce0000000f00 */
.L_x_58:
[----:B------:R-:W-:-:S13]  /*52c0*/  ISETP.NE.AND P2, PT, R26, RZ, PT ;  /* 0x000000ff1a00720c */ /* 0x000fda0003f45270 */
[----:B------:R-:W-:Y:S05]  /*52d0*/  @!P2 BRA `(.L_x_60) ;  /* 0x0000000000f8a947 */ /* 0x000fea0003800000 */
[----:B------:R-:W-:Y:S01]  /*52e0*/  ISETP.NE.AND P4, PT, R28, RZ, PT ;  /* 0x000000ff1c00720c */ /* 0x000fe20003f85270 */
[----:B------:R-:W-:-:S12]  /*52f0*/  @!P0 BRA `(.L_x_61) ;  /* 0x0000000000688947 */ /* 0x000fd80003800000 */
[----:B------:R-:W1:Y:S01]  /*5300*/  LDCU.64 UR4, c[0x0][0x390] ;  /* 0x00007200ff0477ac */ /* 0x000e620008000a00 */
[-C--:B------:R-:W-:Y:S02]  /*5310*/  IADD3 R9, P2, PT, R14, R21.reuse, RZ ;  /* 0x000000150e097210 */ /* 0x080fe40007f5e0ff */
[----:B------:R-:W-:-:S03]  /*5320*/  IADD3 R11, P3, PT, R6, R21, RZ ;  /* 0x00000015060b7210 */ /* 0x000fc60007f7e0ff */
[----:B------:R-:W-:Y:S01]  /*5330*/  IMAD.X R20, RZ, RZ, R16, P2 ;  /* 0x000000ffff147224 */ /* 0x000fe200010e0610 */
[----:B------:R-:W-:Y:S02]  /*5340*/  IADD3.X R18, PT, PT, RZ, R17, RZ, P3, !PT ;  /* 0x00000011ff127210 */ /* 0x000fe40001ffe4ff */
[----:B-1----:R-:W-:Y:S02]  /*5350*/  LEA R8, P2, R9, UR4, 0x2 ;  /* 0x0000000409087c11 */ /* 0x002fe4000f8410ff */
        /* <DEDUP_REMOVED lines=10> */
[----:B------:R-:W5:Y:S01]  /*5400*/  LDG.E R27, desc[UR8][R10.64+0xc] ;  /* 0x00000c080a1b7981 */ /* 0x000f62000c1e1900 */
[----:B------:R-:W-:Y:S01]  /*5410*/  IADD3 R21, PT, PT, R21, 0x4, RZ ;  /* 0x0000000415157810 */ /* 0x000fe20007ffe0ff */
[----:B--2---:R-:W-:-:S04]  /*5420*/  FADD R18, R18, -R19 ;  /* 0x8000001312127221 */ /* 0x004fc80000000000 */
[----:B------:R-:W-:Y:S01]  /*5430*/  FFMA R15, R18, R18, R15 ;  /* 0x00000012120f7223 */ /* 0x000fe2000000000f */
[----:B---3--:R-:W-:-:S04]  /*5440*/  FADD R20, R20, -R23 ;  /* 0x8000001714147221 */ /* 0x008fc80000000000 */
[----:B------:R-:W-:Y:S01]  /*5450*/  FFMA R15, R20, R20, R15 ;  /* 0x00000014140f7223 */ /* 0x000fe2000000000f */
[----:B----4-:R-:W-:-:S04]  /*5460*/  FADD R22, R22, -R25 ;  /* 0x8000001916167221 */ /* 0x010fc80000000000 */
[----:B------:R-:W-:Y:S01]  /*5470*/  FFMA R15, R22, R22, R15 ;  /* 0x00000016160f7223 */ /* 0x000fe2000000000f */
[----:B-----5:R-:W-:-:S04]  /*5480*/  FADD R24, R24, -R27 ;  /* 0x8000001b18187221 */ /* 0x020fc80000000000 */
[----:B------:R-:W-:-:S07]  /*5490*/  FFMA R15, R24, R24, R15 ;  /* 0x00000018180f7223 */ /* 0x000fce000000000f */
.L_x_61:
[----:B------:R-:W-:Y:S05]  /*54a0*/  @!P4 BRA `(.L_x_60) ;  /* 0x000000000084c947 */ /* 0x000fea0003800000 */
[----:B------:R-:W-:Y:S02]  /*54b0*/  ISETP.NE.AND P3, PT, R28, 0x1, PT ;  /* 0x000000011c00780c */ /* 0x000fe40003f65270 */
[----:B------:R-:W-:-:S11]  /*54c0*/  LOP3.LUT P2, RZ, R7, 0x1, RZ, 0xc0, !PT ;  /* 0x0000000107ff7812 */ /* 0x000fd6000784c0ff */
[----:B------:R-:W1:Y:S01]  /*54d0*/  @P3 LDC.64 R8, c[0x0][0x390] ;  /* 0x0000e400ff083b82 */ /* 0x000e620000000a00 */
[-C--:B------:R-:W-:Y:S02]  /*54e0*/  @P3 IADD3 R7, P4, PT, R14, R21.reuse, RZ ;  /* 0x000000150e073210 */ /* 0x080fe40007f9e0ff */
[----:B------:R-:W-:Y:S02]  /*54f0*/  @P3 IADD3 R22, P5, PT, R6, R21, RZ ;  /* 0x0000001506163210 */ /* 0x000fe40007fbe0ff */
[----:B------:R-:W-:Y:S01]  /*5500*/  @P3 IADD3 R21, PT, PT, R21, 0x2, RZ ;  /* 0x0000000215153810 */ /* 0x000fe20007ffe0ff */
[----:B------:R-:W-:Y:S02]  /*5510*/  @P3 IMAD.X R20, RZ, RZ, R16, P4 ;  /* 0x000000ffff143224 */ /* 0x000fe400020e0610 */
[----:B------:R-:W2:Y:S01]  /*5520*/  @P2 LDC.64 R10, c[0x0][0x390] ;  /* 0x0000e400ff0a2b82 */ /* 0x000ea20000000a00 */
[-C--:B-1----:R-:W-:Y:S02]  /*5530*/  @P3 LEA R18, P4, R7, R8.reuse, 0x2 ;  /* 0x0000000807123211 */ /* 0x082fe400078810ff */
[----:B------:R-:W-:-:S02]  /*5540*/  @P3 LEA R8, P6, R22, R8, 0x2 ;  /* 0x0000000816083211 */ /* 0x000fc400078c10ff */
[----:B------:R-:W-:Y:S02]  /*5550*/  @P3 LEA.HI.X R19, R7, R9, R20, 0x2, P4 ;  /* 0x0000000907133211 */ /* 0x000fe400020f1414 */
[----:B------:R-:W-:Y:S02]  /*5560*/  @P3 IADD3.X R20, PT, PT, RZ, R17, RZ, P5, !PT ;  /* 0x00000011ff143210 */ /* 0x000fe40002ffe4ff */
[-C--:B------:R-:W-:Y:S02]  /*5570*/  @P2 IADD3 R7, P4, PT, R14, R21.reuse, RZ ;  /* 0x000000150e072210 */ /* 0x080fe40007f9e0ff */
[----:B------:R-:W-:Y:S02]  /*5580*/  @P2 IADD3 R14, P5, PT, R6, R21, RZ ;  /* 0x00000015060e2210 */ /* 0x000fe40007fbe0ff */
[----:B------:R-:W-:Y:S01]  /*5590*/  @P3 LEA.HI.X R9, R22, R9, R20, 0x2, P6 ;  /* 0x0000000916093211 */ /* 0x000fe200030f1414 */
[----:B------:R-:W-:Y:S01]  /*55a0*/  @P2 IMAD.X R16, RZ, RZ, R16, P4 ;  /* 0x000000ffff102224 */ /* 0x000fe200020e0610 */
[----:B------:R-:W-:Y:S01]  /*55b0*/  @P2 IADD3.X R17, PT, PT, RZ, R17, RZ, P5, !PT ;  /* 0x00000011ff112210 */ /* 0x000fe20002ffe4ff */
[----:B------:R-:W3:Y:S01]  /*55c0*/  @P3 LDG.E R20, desc[UR8][R18.64] ;  /* 0x0000000812143981 */ /* 0x000ee2000c1e1900 */
[----:B--2---:R-:W-:-:S02]  /*55d0*/  @P2 LEA R6, P4, R7, R10, 0x2 ;  /* 0x0000000a07062211 */ /* 0x004fc400078810ff */
[C---:B------:R-:W-:Y:S01]  /*55e0*/  @P2 LEA R10, P5, R14.reuse, R10, 0x2 ;  /* 0x0000000a0e0a2211 */ /* 0x040fe200078a10ff */
[----:B------:R-:W3:Y:S01]  /*55f0*/  @P3 LDG.E R21, desc[UR8][R8.64] ;  /* 0x0000000808153981 */ /* 0x000ee2000c1e1900 */
[-C--:B------:R-:W-:Y:S02]  /*5600*/  @P2 LEA.HI.X R7, R7, R11.reuse, R16, 0x2, P4 ;  /* 0x0000000b07072211 */ /* 0x080fe400020f1410 */
[----:B------:R-:W-:Y:S01]  /*5610*/  @P2 LEA.HI.X R11, R14, R11, R17, 0x2, P5 ;  /* 0x0000000b0e0b2211 */ /* 0x000fe200028f1411 */
[----:B------:R-:W2:Y:S04]  /*5620*/  @P3 LDG.E R22, desc[UR8][R18.64+0x4] ;  /* 0x0000040812163981 */ /* 0x000ea8000c1e1900 */
[----:B------:R-:W2:Y:S04]  /*5630*/  @P3 LDG.E R23, desc[UR8][R8.64+0x4] ;  /* 0x0000040808173981 */ /* 0x000ea8000c1e1900 */
[----:B------:R-:W4:Y:S04]  /*5640*/  @P2 LDG.E R6, desc[UR8][R6.64] ;  /* 0x0000000806062981 */ /* 0x000f28000c1e1900 */
[----:B------:R-:W4:Y:S01]  /*5650*/  @P2 LDG.E R11, desc[UR8][R10.64] ;  /* 0x000000080a0b2981 */ /* 0x000f22000c1e1900 */
[----:B---3--:R-:W-:-:S04]  /*5660*/  @P3 FADD R20, R20, -R21 ;  /* 0x8000001514143221 */ /* 0x008fc80000000000 */
[----:B------:R-:W-:Y:S01]  /*5670*/  @P3 FFMA R20, R20, R20, R15 ;  /* 0x0000001414143223 */ /* 0x000fe2000000000f */
[----:B--2---:R-:W-:-:S04]  /*5680*/  @P3 FADD R23, R22, -R23 ;  /* 0x8000001716173221 */ /* 0x004fc80000000000 */
[----:B------:R-:W-:Y:S01]  /*5690*/  @P3 FFMA R15, R23, R23, R20 ;  /* 0x00000017170f3223 */ /* 0x000fe20000000014 */
[----:B----4-:R-:W-:-:S04]  /*56a0*/  @P2 FADD R14, R6, -R11 ;  /* 0x8000000b060e2221 */ /* 0x010fc80000000000 */
[----:B------:R-:W-:-:S07]  /*56b0*/  @P2 FFMA R15, R14, R14, R15 ;  /* 0x0000000e0e0f2223 */ /* 0x000fce000000000f */
.L_x_60:
[----:B------:R-:W-:-:S13]  /*56c0*/  FSETP.NEU.AND P2, PT, R15, RZ, PT ;  /* 0x000000ff0f00720b */ /* 0x000fda0003f4d000 */
[----:B------:R-:W1:Y:S01]  /*56d0*/  @!P2 LDC.64 R6, c[0x0][0x3a0] ;  /* 0x0000e800ff06ab82 */ /* 0x000e620000000a00 */
[----:B------:R-:W-:Y:S01]  /*56e0*/  @!P2 MOV R9, 0xffffffff ;  /* 0xffffffff0009a802 */ /* 0x000fe20000000f00 */
[----:B-1----:R-:W-:-:S05]  /*56f0*/  @!P2 IMAD.WIDE R6, R12, 0x4, R6 ;  /* 0x000000040c06a825 */ /* 0x002fca00078e0206 */
[----:B------:R1:W-:Y:S01]  /*5700*/  @!P2 STG.E desc[UR8][R6.64], R9 ;  /* 0x000000090600a986 */ /* 0x0003e2000c101908 */
[----:B------:R-:W-:Y:S05]  /*5710*/  @!P1 BRA `(.L_x_62) ;  /* 0xfffffff400f09947 */ /* 0x000fea000383ffff */
.L_x_57:
[----:B0-----:R-:W-:Y:S05]  /*5720*/  BSYNC.RECONVERGENT B0 ;  /* 0x0000000000007941 */ /* 0x001fea0003800200 */
.L_x_56:
[----:B------:R-:W0:Y:S01]  /*5730*/  LDCU UR4, c[0x0][0x388] ;  /* 0x00007100ff0477ac */ /* 0x000e220008000800 */
[----:B------:R-:W-:-:S05]  /*5740*/  IMAD.IADD R4, R3, 0x1, R4 ;  /* 0x0000000103047824 */ /* 0x000fca00078e0204 */
[----:B0-----:R-:W-:-:S13]  /*5750*/  ISETP.GE.AND P1, PT, R4, UR4, PT ;  /* 0x0000000404007c0c */ /* 0x001fda000bf26270 */
[----:B------:R-:W-:Y:S05]  /*5760*/  @!P1 BRA `(.L_x_63) ;  /* 0xfffffff400c89947 */ /* 0x000fea000383ffff */
[----:B------:R-:W-:Y:S05]  /*5770*/  EXIT ;  /* 0x000000000000794d */ /* 0x000fea0003800000 */
        .weak           $__internal_0_$__cuda_sm20_rcp_rn_f32_slowpath
        .type           $__internal_0_$__cuda_sm20_rcp_rn_f32_slowpath,@function
        .size           $__internal_0_$__cuda_sm20_rcp_rn_f32_slowpath,($__internal_1_$__cuda_sm20_sqrt_rn_f32_slowpath - $__internal_0_$__cuda_sm20_rcp_rn_f32_slowpath)
$__internal_0_$__cuda_sm20_rcp_rn_f32_slowpath:
[----:B------:R-:W-:-:S04]  /*5780*/  SHF.L.U32 R11, R9, 0x1, RZ ;  /* 0x00000001090b7819 */ /* 0x000fc800000006ff */
[----:B------:R-:W-:-:S04]  /*5790*/  SHF.R.U32.HI R17, RZ, 0x18, R11 ;  /* 0x00000018ff117819 */ /* 0x000fc8000001160b */
[----:B------:R-:W-:-:S13]  /*57a0*/  ISETP.NE.U32.AND P0, PT, R17, RZ, PT ;  /* 0x000000ff1100720c */ /* 0x000fda0003f05070 */
[----:B------:R-:W-:Y:S05]  /*57b0*/  @P0 BRA `(.L_x_64) ;  /* 0x00000000002c0947 */ /* 0x000fea0003800000 */
[----:B------:R-:W-:-:S04]  /*57c0*/  SHF.L.U32 R11, R9, 0x1, RZ ;  /* 0x00000001090b7819 */ /* 0x000fc800000006ff */
[----:B------:R-:W-:-:S13]  /*57d0*/  ISETP.NE.AND P0, PT, R11, RZ, PT ;  /* 0x000000ff0b00720c */ /* 0x000fda0003f05270 */
[----:B------:R2:W3:Y:S01]  /*57e0*/  @!P0 MUFU.RCP R11, R9 ;  /* 0x00000009000b8308 */ /* 0x0004e20000001000 */
[----:B------:R-:W-:Y:S05]  /*57f0*/  @!P0 BRA `(.L_x_65) ;  /* 0x0000000000a48947 */ /* 0x000fea0003800000 */
[----:B------:R-:W-:-:S04]  /*5800*/  FFMA R13, R9, 1.84467440737095516160e+19, RZ ;  /* 0x5f800000090d7823 */ /* 0x000fc800000000ff */
[----:B------:R-:W2:Y:S02]  /*5810*/  MUFU.RCP R14, R13 ;  /* 0x0000000d000e7308 */ /* 0x000ea40000001000 */
[----:B--2---:R-:W-:-:S04]  /*5820*/  FFMA R9, R13, R14, -1 ;  /* 0xbf8000000d097423 */ /* 0x004fc8000000000e */
[----:B------:R-:W-:-:S04]  /*5830*/  FADD.FTZ R9, -R9, -RZ ;  /* 0x800000ff09097221 */ /* 0x000fc80000010100 */
[----:B------:R-:W-:-:S04]  /*5840*/  FFMA R9, R14, R9, R14 ;  /* 0x000000090e097223 */ /* 0x000fc8000000000e */
[----:B---3--:R-:W-:Y:S01]  /*5850*/  FFMA R11, R9, 1.84467440737095516160e+19, RZ ;  /* 0x5f800000090b7823 */ /* 0x008fe200000000ff */
[----:B------:R-:W-:Y:S06]  /*5860*/  BRA `(.L_x_65) ;  /* 0x0000000000887947 */ /* 0x000fec0003800000 */
.L_x_64:
[----:B------:R-:W-:-:S05]  /*5870*/  VIADD R19, R17, 0xffffff03 ;  /* 0xffffff0311137836 */ /* 0x000fca0000000000 */
[----:B------:R-:W-:-:S13]  /*5880*/  ISETP.GT.U32.AND P0, PT, R19, 0x1, PT ;  /* 0x000000011300780c */ /* 0x000fda0003f04070 */
[----:B------:R-:W-:Y:S05]  /*5890*/  @P0 BRA `(.L_x_66) ;  /* 0x0000000000780947 */ /* 0x000fea0003800000 */
[----:B------:R-:W-:Y:S01]  /*58a0*/  LOP3.LUT R11, R9, 0x7fffff, RZ, 0xc0, !PT ;  /* 0x007fffff090b7812 */ /* 0x000fe200078ec0ff */
[----:B------:R-:W-:-:S03]  /*58b0*/  HFMA2 R16, -RZ, RZ, 0, 1.78813934326171875e-07 ;  /* 0x00000003ff107431 */ /* 0x000fc600000001ff */
[----:B------:R-:W-:-:S04]  /*58c0*/  LOP3.LUT R11, R11, 0x3f800000, RZ, 0xfc, !PT ;  /* 0x3f8000000b0b7812 */ /* 0x000fc800078efcff */
[----:B------:R-:W0:Y:S01]  /*58d0*/  MUFU.RCP R14, R11 ;  /* 0x0000000b000e7308 */ /* 0x000e220000001000 */
[----:B------:R-:W-:Y:S01]  /*58e0*/  SHF.L.U32 R16, R16, R19, RZ ;  /* 0x0000001310107219 */ /* 0x000fe200000006ff */
[----:B0-----:R-:W-:-:S04]  /*58f0*/  FFMA R13, R11, R14, -1 ;  /* 0xbf8000000b0d7423 */ /* 0x001fc8000000000e */
[----:B------:R-:W-:-:S04]  /*5900*/  FADD.FTZ R13, -R13, -RZ ;  /* 0x800000ff0d0d7221 */ /* 0x000fc80000010100 */
[CCC-:B------:R-:W-:Y:S01]  /*5910*/  FFMA.RM R15, R14.reuse, R13.reuse, R14.reuse ;  /* 0x0000000d0e0f7223 */ /* 0x1c0fe2000000400e */
[----:B------:R-:W-:-:S04]  /*5920*/  FFMA.RP R14, R14, R13, R14 ;  /* 0x0000000d0e0e7223 */ /* 0x000fc8000000800e */
[C---:B------:R-:W-:Y:S02]  /*5930*/  LOP3.LUT R13, R15.reuse, 0x7fffff, RZ, 0xc0, !PT ;  /* 0x007fffff0f0d7812 */ /* 0x040fe400078ec0ff */
[----:B------:R-:W-:Y:S02]  /*5940*/  FSETP.NEU.FTZ.AND P0, PT, R15, R14, PT ;  /* 0x0000000e0f00720b */ /* 0x000fe40003f1d000 */
[----:B------:R-:W-:Y:S02]  /*5950*/  LOP3.LUT R13, R13, 0x800000, RZ, 0xfc, !PT ;  /* 0x008000000d0d7812 */ /* 0x000fe400078efcff */
[----:B------:R-:W-:Y:S02]  /*5960*/  SEL R14, RZ, 0xffffffff, !P0 ;  /* 0xffffffffff0e7807 */ /* 0x000fe40004000000 */
[----:B------:R-:W-:Y:S02]  /*5970*/  LOP3.LUT R16, R16, R13, RZ, 0xc0, !PT ;  /* 0x0000000d10107212 */ /* 0x000fe400078ec0ff */
[----:B------:R-:W-:-:S02]  /*5980*/  IADD3 R14, PT, PT, -R14, RZ, RZ ;  /* 0x000000ff0e0e7210 */ /* 0x000fc40007ffe1ff */
[-C--:B------:R-:W-:Y:S02]  /*5990*/  SHF.R.U32.HI R16, RZ, R19.reuse, R16 ;  /* 0x00000013ff107219 */ /* 0x080fe40000011610 */
[----:B------:R-:W-:Y:S02]  /*59a0*/  LOP3.LUT P1, RZ, R14, R19, R13, 0xf8, !PT ;  /* 0x000000130eff7212 */ /* 0x000fe4000782f80d */
[C---:B------:R-:W-:Y:S02]  /*59b0*/  LOP3.LUT P0, RZ, R16.reuse, 0x1, RZ, 0xc0, !PT ;  /* 0x0000000110ff7812 */ /* 0x040fe4000780c0ff */
[----:B------:R-:W-:Y:S02]  /*59c0*/  LOP3.LUT P2, RZ, R16, 0x2, RZ, 0xc0, !PT ;  /* 0x0000000210ff7812 */ /* 0x000fe4000784c0ff */
[----:B------:R-:W-:Y:S02]  /*59d0*/  IADD3 R14, PT, PT, R17, -0xfc, RZ ;  /* 0xffffff04110e7810 */ /* 0x000fe40007ffe0ff */
[----:B------:R-:W-:-:S02]  /*59e0*/  PLOP3.LUT P0, PT, P0, P1, P2, 0xe0, 0x0 ;  /* 0x000000000000781c */ /* 0x000fc40000703c20 */
[----:B------:R-:W-:Y:S02]  /*59f0*/  LOP3.LUT P1, RZ, R9, 0x7fffff, RZ, 0xc0, !PT ;  /* 0x007fffff09ff7812 */ /* 0x000fe4000782c0ff */
[----:B------:R-:W-:Y:S02]  /*5a00*/  SEL R11, RZ, 0x1, !P0 ;  /* 0x00000001ff0b7807 */ /* 0x000fe40004000000 */
[----:B------:R-:W-:-:S03]  /*5a10*/  SHF.R.U32.HI R14, RZ, R14, R13 ;  /* 0x0000000eff0e7219 */ /* 0x000fc6000001160d */
[----:B------:R-:W-:-:S05]  /*5a20*/  IMAD.MOV R11, RZ, RZ, -R11 ;  /* 0x000000ffff0b7224 */ /* 0x000fca00078e0a0b */
[----:B------:R-:W-:-:S13]  /*5a30*/  ISETP.GE.AND P0, PT, R11, RZ, PT ;  /* 0x000000ff0b00720c */ /* 0x000fda0003f06270 */
[----:B------:R-:W-:-:S05]  /*5a40*/  @!P0 IADD3 R14, PT, PT, R14, 0x1, RZ ;  /* 0x000000010e0e8810 */ /* 0x000fca0007ffe0ff */
[----:B------:R-:W-:-:S05]  /*5a50*/  @!P1 IMAD.SHL.U32 R14, R14, 0x2, RZ ;  /* 0x000000020e0e9824 */ /* 0x000fca00078e00ff */
[----:B------:R-:W-:Y:S01]  /*5a60*/  LOP3.LUT R11, R14, 0x80000000, R9, 0xf8, !PT ;  /* 0x800000000e0b7812 */ /* 0x000fe200078ef809 */
[----:B------:R-:W-:Y:S06]  /*5a70*/  BRA `(.L_x_65) ;  /* 0x0000000000047947 */ /* 0x000fec0003800000 */
.L_x_66:
[----:B------:R0:W1:Y:S02]  /*5a80*/  MUFU.RCP R11, R9 ;  /* 0x00000009000b7308 */ /* 0x0000640000001000 */
.L_x_65:
[----:B------:R-:W-:-:S04]  /*5a90*/  MOV R13, 0x0 ;  /* 0x00000000000d7802 */ /* 0x000fc80000000f00 */
[----:B0123--:R-:W-:Y:S05]  /*5aa0*/  RET.REL.NODEC R12 `(_Z5pruneiiiiPfPiS0_ff) ;  /* 0xffffffa40c547950 */ /* 0x00ffea0003c3ffff */
        .weak           $__internal_1_$__cuda_sm20_sqrt_rn_f32_slowpath
        .type           $__internal_1_$__cuda_sm20_sqrt_rn_f32_slowpath,@function
        .size           $__internal_1_$__cuda_sm20_sqrt_rn_f32_slowpath,($__internal_2_$__cuda_sm3x_div_rn_noftz_f32_slowpath - $__internal_1_$__cuda_sm20_sqrt_rn_f32_slowpath)
$__internal_1_$__cuda_sm20_sqrt_rn_f32_slowpath:
[----:B------:R-:W-:-:S13]  /*5ab0*/  LOP3.LUT P0, RZ, R18, 0x7fffffff, RZ, 0xc0, !PT ;  /* 0x7fffffff12ff7812 */ /* 0x000fda000780c0ff */
[----:B------:R-:W-:Y:S01]  /*5ac0*/  @!P0 MOV R19, R18 ;  /* 0x0000001200138202 */ /* 0x000fe20000000f00 */
[----:B------:R-:W-:Y:S06]  /*5ad0*/  @!P0 BRA `(.L_x_67) ;  /* 0x0000000000408947 */ /* 0x000fec0003800000 */
[----:B------:R-:W-:-:S13]  /*5ae0*/  FSETP.GEU.FTZ.AND P0, PT, R18, RZ, PT ;  /* 0x000000ff1200720b */ /* 0x000fda0003f1e000 */
[----:B------:R-:W-:Y:S01]  /*5af0*/  @!P0 IMAD.MOV.U32 R19, RZ, RZ, 0x7fffffff ;  /* 0x7fffffffff138424 */ /* 0x000fe200078e00ff */
[----:B------:R-:W-:Y:S06]  /*5b00*/  @!P0 BRA `(.L_x_67) ;  /* 0x0000000000348947 */ /* 0x000fec0003800000 */
[----:B------:R-:W-:-:S13]  /*5b10*/  FSETP.GTU.FTZ.AND P0, PT, |R18|, +INF , PT ;  /* 0x7f8000001200780b */ /* 0x000fda0003f1c200 */
[----:B------:R-:W-:Y:S01]  /*5b20*/  @P0 FADD.FTZ R19, R18, 1 ;  /* 0x3f80000012130421 */ /* 0x000fe20000010000 */
[----:B------:R-:W-:Y:S06]  /*5b30*/  @P0 BRA `(.L_x_67) ;  /* 0x0000000000280947 */ /* 0x000fec0003800000 */
[----:B------:R-:W-:-:S13]  /*5b40*/  FSETP.NEU.FTZ.AND P0, PT, |R18|, +INF , PT ;  /* 0x7f8000001200780b */ /* 0x000fda0003f1d200 */
[----:B------:R-:W-:-:S04]  /*5b50*/  @P0 FFMA R28, R18, 1.84467440737095516160e+19, RZ ;  /* 0x5f800000121c0823 */ /* 0x000fc800000000ff */
[----:B------:R-:W0:Y:S02]  /*5b60*/  @P0 MUFU.RSQ R19, R28 ;  /* 0x0000001c00130308 */ /* 0x000e240000001400 */
[----:B0-----:R-:W-:Y:S01]  /*5b70*/  @P0 FMUL.FTZ R29, R28, R19 ;  /* 0x000000131c1d0220 */ /* 0x001fe20000410000 */
[----:B------:R-:W-:Y:S01]  /*5b80*/  @P0 FMUL.FTZ R31, R19, 0.5 ;  /* 0x3f000000131f0820 */ /* 0x000fe20000410000 */
[----:B------:R-:W-:Y:S02]  /*5b90*/  @!P0 MOV R19, R18 ;  /* 0x0000001200138202 */ /* 0x000fe40000000f00 */
[----:B------:R-:W-:-:S04]  /*5ba0*/  @P0 FADD.FTZ R30, -R29, -RZ ;  /* 0x800000ff1d1e0221 */ /* 0x000fc80000010100 */
[----:B------:R-:W-:-:S04]  /*5bb0*/  @P0 FFMA R30, R29, R30, R28 ;  /* 0x0000001e1d1e0223 */ /* 0x000fc8000000001c */
[----:B------:R-:W-:-:S04]  /*5bc0*/  @P0 FFMA R30, R30, R31, R29 ;  /* 0x0000001f1e1e0223 */ /* 0x000fc8000000001d */
[----:B------:R-:W-:-:S07]  /*5bd0*/  @P0 FMUL.FTZ R19, R30, 2.3283064365386962891e-10 ;  /* 0x2f8000001e130820 */ /* 0x000fce0000410000 */
.L_x_67:
[----:B------:R-:W-:Y:S01]  /*5be0*/  MOV R28, R19 ;  /* 0x00000013001c7202 */ /* 0x000fe20000000f00 */
[----:B------:R-:W-:Y:S02]  /*5bf0*/  HFMA2 R19, -RZ, RZ, 0, 0 ;  /* 0x00000000ff137431 */ /* 0x000fe400000001ff */
[----:B------:R-:W-:-:S04]  /*5c00*/  IMAD.MOV.U32 R18, RZ, RZ, R32 ;  /* 0x000000ffff127224 */ /* 0x000fc800078e0020 */
[----:B------:R-:W-:Y:S05]  /*5c10*/  RET.REL.NODEC R18 `(_Z5pruneiiiiPfPiS0_ff) ;  /* 0xffffffa012f87950 */ /* 0x000fea0003c3ffff */
        .weak           $__internal_2_$__cuda_sm3x_div_rn_noftz_f32_slowpath
        .type           $__internal_2_$__cuda_sm3x_div_rn_noftz_f32_slowpath,@function
        .size           $__internal_2_$__cuda_sm3x_div_rn_noftz_f32_slowpath,(.L_x_149 - $__internal_2_$__cuda_sm3x_div_rn_noftz_f32_slowpath)
$__internal_2_$__cuda_sm3x_div_rn_noftz_f32_slowpath:
[----:B------:R-:W-:Y:S01]  /*5c20*/  SHF.R.U32.HI R19, RZ, 0x17, R25 ;  /* 0x00000017ff137819 */ /* 0x000fe20000011619 */
[----:B------:R-:W-:Y:S01]  /*5c30*/  BSSY.RECONVERGENT B3, `(.L_x_68) ;  /* 0x0000063000037945 */ /* 0x000fe20003800200 */
[----:B------:R-:W-:Y:S02]  /*5c40*/  SHF.R.U32.HI R18, RZ, 0x17, R28 ;  /* 0x00000017ff127819 */ /* 0x000fe4000001161c */
[----:B------:R-:W-:Y:S02]  /*5c50*/  LOP3.LUT R19, R19, 0xff, RZ, 0xc0, !PT ;  /* 0x000000ff13137812 */ /* 0x000fe400078ec0ff */
[----:B------:R-:W-:Y:S02]  /*5c60*/  LOP3.LUT R30, R18, 0xff, RZ, 0xc0, !PT ;  /* 0x000000ff121e7812 */ /* 0x000fe400078ec0ff */
[----:B------:R-:W-:Y:S02]  /*5c70*/  IADD3 R29, PT, PT, R19, -0x1, RZ ;  /* 0xffffffff131d7810 */ /* 0x000fe40007ffe0ff */
[----:B------:R-:W-:Y:S01]  /*5c80*/  MOV R27, R25 ;  /* 0x00000019001b7202 */ /* 0x000fe20000000f00 */
[----:B------:R-:W-:Y:S01]  /*5c90*/  VIADD R18, R30, 0xffffffff ;  /* 0xffffffff1e127836 */ /* 0x000fe20000000000 */
[----:B------:R-:W-:-:S04]  /*5ca0*/  ISETP.GT.U32.AND P0, PT, R29, 0xfd, PT ;  /* 0x000000fd1d00780c */ /* 0x000fc80003f04070 */
[----:B------:R-:W-:-:S13]  /*5cb0*/  ISETP.GT.U32.OR P0, PT, R18, 0xfd, P0 ;  /* 0x000000fd1200780c */ /* 0x000fda0000704470 */
[----:B------:R-:W-:Y:S01]  /*5cc0*/  @!P0 MOV R21, RZ ;  /* 0x000000ff00158202 */ /* 0x000fe20000000f00 */
[----:B------:R-:W-:Y:S06]  /*5cd0*/  @!P0 BRA `(.L_x_69) ;  /* 0x00000000005c8947 */ /* 0x000fec0003800000 */
[----:B------:R-:W-:Y:S02]  /*5ce0*/  FSETP.GTU.FTZ.AND P0, PT, |R28|, +INF , PT ;  /* 0x7f8000001c00780b */ /* 0x000fe40003f1c200 */
[----:B------:R-:W-:-:S04]  /*5cf0*/  FSETP.GTU.FTZ.AND P2, PT, |R25|, +INF , PT ;  /* 0x7f8000001900780b */ /* 0x000fc80003f5c200 */
[----:B------:R-:W-:-:S13]  /*5d00*/  PLOP3.LUT P0, PT, P0, P2, PT, 0xf8, 0x8f ;  /* 0x00000000008f781c */ /* 0x000fda0000705f70 */
[----:B------:R-:W-:Y:S05]  /*5d10*/  @P0 BRA `(.L_x_70) ;  /* 0x00000004004c0947 */ /* 0x000fea0003800000 */
[----:B------:R-:W-:-:S13]  /*5d20*/  LOP3.LUT P0, RZ, R27, 0x7fffffff, R28, 0xc8, !PT ;  /* 0x7fffffff1bff7812 */ /* 0x000fda000780c81c */
[----:B------:R-:W-:Y:S05]  /*5d30*/  @!P0 BRA `(.L_x_71) ;  /* 0x00000004003c8947 */ /* 0x000fea0003800000 */
[C---:B------:R-:W-:Y:S02]  /*5d40*/  FSETP.NEU.FTZ.AND P2, PT, |R28|.reuse, +INF , PT ;  /* 0x7f8000001c00780b */ /* 0x040fe40003f5d200 */
[----:B------:R-:W-:Y:S02]  /*5d50*/  FSETP.NEU.FTZ.AND P4, PT, |R25|, +INF , PT ;  /* 0x7f8000001900780b */ /* 0x000fe40003f9d200 */
[----:B------:R-:W-:-:S11]  /*5d60*/  FSETP.NEU.FTZ.AND P0, PT, |R28|, +INF , PT ;  /* 0x7f8000001c00780b */ /* 0x000fd60003f1d200 */
[----:B------:R-:W-:Y:S05]  /*5d70*/  @!P4 BRA !P2, `(.L_x_71) ;  /* 0x00000004002cc947 */ /* 0x000fea0005000000 */
[----:B------:R-:W-:-:S04]  /*5d80*/  LOP3.LUT P2, RZ, R28, 0x7fffffff, RZ, 0xc0, !PT ;  /* 0x7fffffff1cff7812 */ /* 0x000fc8000784c0ff */
[----:B------:R-:W-:-:S13]  /*5d90*/  PLOP3.LUT P2, PT, P4, P2, PT, 0x2f, 0xf2 ;  /* 0x0000000000f2781c */ /* 0x000fda0002744577 */
[----:B------:R-:W-:Y:S05]  /*5da0*/  @P2 BRA `(.L_x_72) ;  /* 0x0000000400182947 */ /* 0x000fea0003800000 */
[----:B------:R-:W-:-:S04]  /*5db0*/  LOP3.LUT P2, RZ, R27, 0x7fffffff, RZ, 0xc0, !PT ;  /* 0x7fffffff1bff7812 */ /* 0x000fc8000784c0ff */
[----:B------:R-:W-:-:S13]  /*5dc0*/  PLOP3.LUT P0, PT, P0, P2, PT, 0x2f, 0xf2 ;  /* 0x0000000000f2781c */ /* 0x000fda0000704577 */
[----:B------:R-:W-:Y:S05]  /*5dd0*/  @P0 BRA `(.L_x_73) ;  /* 0x0000000400000947 */ /* 0x000fea0003800000 */
[----:B------:R-:W-:Y:S02]  /*5de0*/  ISETP.GE.AND P0, PT, R18, RZ, PT ;  /* 0x000000ff1200720c */ /* 0x000fe40003f06270 */
[----:B------:R-:W-:-:S11]  /*5df0*/  ISETP.GE.AND P2, PT, R29, RZ, PT ;  /* 0x000000ff1d00720c */ /* 0x000fd60003f46270 */
[----:B------:R-:W-:Y:S01]  /*5e00*/  @P0 IMAD.MOV.U32 R21, RZ, RZ, RZ ;  /* 0x000000ffff150224 */ /* 0x000fe200078e00ff */
[----:B------:R-:W-:Y:S01]  /*5e10*/  @!P0 MOV R21, 0xffffffc0 ;  /* 0xffffffc000158802 */ /* 0x000fe20000000f00 */
[----:B------:R-:W-:Y:S01]  /*5e20*/  @!P0 FFMA R28, R28, 1.84467440737095516160e+19, RZ ;  /* 0x5f8000001c1c8823 */ /* 0x000fe200000000ff */
[----:B------:R-:W-:Y:S02]  /*5e30*/  @!P2 FFMA R27, R25, 1.84467440737095516160e+19, RZ ;  /* 0x5f800000191ba823 */ /* 0x000fe400000000ff */
[----:B------:R-:W-:-:S07]  /*5e40*/  @!P2 IADD3 R21, PT, PT, R21, 0x40, RZ ;  /* 0x000000401515a810 */ /* 0x000fce0007ffe0ff */
.L_x_69:
[----:B------:R-:W-:Y:S01]  /*5e50*/  LEA R18, R19, 0xc0800000, 0x17 ;  /* 0xc080000013127811 */ /* 0x000fe200078eb8ff */
[----:B------:R-:W-:Y:S01]  /*5e60*/  BSSY.RECONVERGENT B4, `(.L_x_74) ;  /* 0x0000036000047945 */ /* 0x000fe20003800200 */
[----:B------:R-:W-:-:S03]  /*5e70*/  IADD3 R30, PT, PT, R30, -0x7f, RZ ;  /* 0xffffff811e1e7810 */ /* 0x000fc60007ffe0ff */
[----:B------:R-:W-:Y:S02]  /*5e80*/  IMAD.IADD R31, R27, 0x1, -R18 ;  /* 0x000000011b1f7824 */ /* 0x000fe400078e0a12 */
[C---:B------:R-:W-:Y:S01]  /*5e90*/  IMAD R18, R30.reuse, -0x800000, R28 ;  /* 0xff8000001e127824 */ /* 0x040fe200078e021c */
[----:B------:R-:W-:Y:S01]  /*5ea0*/  IADD3 R30, PT, PT, R30, 0x7f, -R19 ;  /* 0x0000007f1e1e7810 */ /* 0x000fe20007ffe813 */
[----:B------:R-:W0:Y:S01]  /*5eb0*/  MUFU.RCP R27, R31 ;  /* 0x0000001f001b7308 */ /* 0x000e220000001000 */
[----:B------:R-:W-:Y:S02]  /*5ec0*/  FADD.FTZ R29, -R31, -RZ ;  /* 0x800000ff1f1d7221 */ /* 0x000fe40000010100 */
[----:B------:R-:W-:Y:S02]  /*5ed0*/  IADD3 R30, PT, PT, R30, R21, RZ ;  /* 0x000000151e1e7210 */ /* 0x000fe40007ffe0ff */
[----:B0-----:R-:W-:-:S04]  /*5ee0*/  FFMA R32, R27, R29, 1 ;  /* 0x3f8000001b207423 */ /* 0x001fc8000000001d */
[----:B------:R-:W-:-:S04]  /*5ef0*/  FFMA R27, R27, R32, R27 ;  /* 0x000000201b1b7223 */ /* 0x000fc8000000001b */
[----:B------:R-:W-:-:S04]  /*5f00*/  FFMA R28, R18, R27, RZ ;  /* 0x0000001b121c7223 */ /* 0x000fc800000000ff */
[----:B------:R-:W-:-:S04]  /*5f10*/  FFMA R32, R29, R28, R18 ;  /* 0x0000001c1d207223 */ /* 0x000fc80000000012 */
[----:B------:R-:W-:-:S04]  /*5f20*/  FFMA R28, R27, R32, R28 ;  /* 0x000000201b1c7223 */ /* 0x000fc8000000001c */
[----:B------:R-:W-:-:S04]  /*5f30*/  FFMA R29, R29, R28, R18 ;  /* 0x0000001c1d1d7223 */ /* 0x000fc80000000012 */
[----:B------:R-:W-:-:S05]  /*5f40*/  FFMA R18, R27, R29, R28 ;  /* 0x0000001d1b127223 */ /* 0x000fca000000001c */
[----:B------:R-:W-:-:S04]  /*5f50*/  SHF.R.U32.HI R19, RZ, 0x17, R18 ;  /* 0x00000017ff137819 */ /* 0x000fc80000011612 */
[----:B------:R-:W-:-:S05]  /*5f60*/  LOP3.LUT R19, R19, 0xff, RZ, 0xc0, !PT ;  /* 0x000000ff13137812 */ /* 0x000fca00078ec0ff */
[----:B------:R-:W-:-:S05]  /*5f70*/  IMAD.IADD R31, R19, 0x1, R30 ;  /* 0x00000001131f7824 */ /* 0x000fca00078e021e */
[----:B------:R-:W-:-:S04]  /*5f80*/  IADD3 R19, PT, PT, R31, -0x1, RZ ;  /* 0xffffffff1f137810 */ /* 0x000fc80007ffe0ff */
[----:B------:R-:W-:-:S13]  /*5f90*/  ISETP.GE.U32.AND P0, PT, R19, 0xfe, PT ;  /* 0x000000fe1300780c */ /* 0x000fda0003f06070 */
[----:B------:R-:W-:Y:S05]  /*5fa0*/  @!P0 BRA `(.L_x_75) ;  /* 0x0000000000808947 */ /* 0x000fea0003800000 */
[----:B------:R-:W-:-:S13]  /*5fb0*/  ISETP.GT.AND P0, PT, R31, 0xfe, PT ;  /* 0x000000fe1f00780c */ /* 0x000fda0003f04270 */
[----:B------:R-:W-:Y:S05]  /*5fc0*/  @P0 BRA `(.L_x_76) ;  /* 0x00000000006c0947 */ /* 0x000fea0003800000 */
[----:B------:R-:W-:-:S13]  /*5fd0*/  ISETP.GE.AND P0, PT, R31, 0x1, PT ;  /* 0x000000011f00780c */ /* 0x000fda0003f06270 */
[----:B------:R-:W-:Y:S05]  /*5fe0*/  @P0 BRA `(.L_x_77) ;  /* 0x0000000000740947 */ /* 0x000fea0003800000 */
[----:B------:R-:W-:Y:S02]  /*5ff0*/  ISETP.GE.AND P0, PT, R31, -0x18, PT ;  /* 0xffffffe81f00780c */ /* 0x000fe40003f06270 */
[----:B------:R-:W-:-:S11]  /*6000*/  LOP3.LUT R18, R18, 0x80000000, RZ, 0xc0, !PT ;  /* 0x8000000012127812 */ /* 0x000fd600078ec0ff */
[----:B------:R-:W-:Y:S05]  /*6010*/  @!P0 BRA `(.L_x_77) ;  /* 0x0000000000688947 */ /* 0x000fea0003800000 */
[-CC-:B------:R-:W-:Y:S01]  /*6020*/  FFMA.RZ R19, R27, R29.reuse, R28.reuse ;  /* 0x0000001d1b137223 */ /* 0x180fe2000000c01c */
[C---:B------:R-:W-:Y:S02]  /*6030*/  IADD3 R30, PT, PT, R31.reuse, 0x20, RZ ;  /* 0x000000201f1e7810 */ /* 0x040fe40007ffe0ff */
[----:B------:R-:W-:Y:S02]  /*6040*/  ISETP.NE.AND P4, PT, R31, RZ, PT ;  /* 0x000000ff1f00720c */ /* 0x000fe40003f85270 */
[----:B------:R-:W-:Y:S01]  /*6050*/  LOP3.LUT R21, R19, 0x7fffff, RZ, 0xc0, !PT ;  /* 0x007fffff13157812 */ /* 0x000fe200078ec0ff */
[CCC-:B------:R-:W-:Y:S01]  /*6060*/  FFMA.RP R19, R27.reuse, R29.reuse, R28.reuse ;  /* 0x0000001d1b137223 */ /* 0x1c0fe2000000801c */
[----:B------:R-:W-:Y:S01]  /*6070*/  FFMA.RM R28, R27, R29, R28 ;  /* 0x0000001d1b1c7223 */ /* 0x000fe2000000401c */
[----:B------:R-:W-:Y:S01]  /*6080*/  IMAD.MOV R27, RZ, RZ, -R31 ;  /* 0x000000ffff1b7224 */ /* 0x000fe200078e0a1f */
[----:B------:R-:W-:Y:S02]  /*6090*/  LOP3.LUT R21, R21, 0x800000, RZ, 0xfc, !PT ;  /* 0x0080000015157812 */ /* 0x000fe400078efcff */
[----:B------:R-:W-:-:S02]  /*60a0*/  ISETP.NE.AND P2, PT, R31, RZ, PT ;  /* 0x000000ff1f00720c */ /* 0x000fc40003f45270 */
[----:B------:R-:W-:Y:S02]  /*60b0*/  SHF.L.U32 R30, R21, R30, RZ ;  /* 0x0000001e151e7219 */ /* 0x000fe400000006ff */
[----:B------:R-:W-:Y:S02]  /*60c0*/  FSETP.NEU.FTZ.AND P0, PT, R19, R28, PT ;  /* 0x0000001c1300720b */ /* 0x000fe40003f1d000 */
[----:B------:R-:W-:Y:S02]  /*60d0*/  SEL R28, R27, RZ, P4 ;  /* 0x000000ff1b1c7207 */ /* 0x000fe40002000000 */
[----:B------:R-:W-:Y:S02]  /*60e0*/  ISETP.NE.AND P2, PT, R30, RZ, P2 ;  /* 0x000000ff1e00720c */ /* 0x000fe40001745270 */
[----:B------:R-:W-:Y:S02]  /*60f0*/  SHF.R.U32.HI R28, RZ, R28, R21 ;  /* 0x0000001cff1c7219 */ /* 0x000fe40000011615 */
[----:B------:R-:W-:-:S02]  /*6100*/  PLOP3.LUT P0, PT, P0, P2, PT, 0xf8, 0x8f ;  /* 0x00000000008f781c */ /* 0x000fc40000705f70 */
[----:B------:R-:W-:Y:S02]  /*6110*/  SHF.R.U32.HI R30, RZ, 0x1, R28 ;  /* 0x00000001ff1e7819 */ /* 0x000fe4000001161c */
[----:B------:R-:W-:-:S04]  /*6120*/  SEL R19, RZ, 0x1, !P0 ;  /* 0x00000001ff137807 */ /* 0x000fc80004000000 */
[----:B------:R-:W-:-:S04]  /*6130*/  LOP3.LUT R19, R19, 0x1, R30, 0xf8, !PT ;  /* 0x0000000113137812 */ /* 0x000fc800078ef81e */
[----:B------:R-:W-:-:S04]  /*6140*/  LOP3.LUT R19, R19, R28, RZ, 0xc0, !PT ;  /* 0x0000001c13137212 */ /* 0x000fc800078ec0ff */
[----:B------:R-:W-:-:S04]  /*6150*/  IADD3 R19, PT, PT, R30, R19, RZ ;  /* 0x000000131e137210 */ /* 0x000fc80007ffe0ff */
[----:B------:R-:W-:Y:S01]  /*6160*/  LOP3.LUT R18, R19, R18, RZ, 0xfc, !PT ;  /* 0x0000001213127212 */ /* 0x000fe200078efcff */
[----:B------:R-:W-:Y:S06]  /*6170*/  BRA `(.L_x_77) ;  /* 0x0000000000107947 */ /* 0x000fec0003800000 */
.L_x_76:
[----:B------:R-:W-:-:S04]  /*6180*/  LOP3.LUT R18, R18, 0x80000000, RZ, 0xc0, !PT ;  /* 0x8000000012127812 */ /* 0x000fc800078ec0ff */
[----:B------:R-:W-:Y:S01]  /*6190*/  LOP3.LUT R18, R18, 0x7f800000, RZ, 0xfc, !PT ;  /* 0x7f80000012127812 */ /* 0x000fe200078efcff */
[----:B------:R-:W-:Y:S06]  /*61a0*/  BRA `(.L_x_77) ;  /* 0x0000000000047947 */ /* 0x000fec0003800000 */
.L_x_75:
[----:B------:R-:W-:-:S07]  /*61b0*/  LEA R18, R30, R18, 0x17 ;  /* 0x000000121e127211 */ /* 0x000fce00078eb8ff */
.L_x_77:
[----:B------:R-:W-:Y:S05]  /*61c0*/  BSYNC.RECONVERGENT B4 ;  /* 0x0000000000047941 */ /* 0x000fea0003800200 */
.L_x_74:
[----:B------:R-:W-:Y:S05]  /*61d0*/  BRA `(.L_x_78) ;  /* 0x0000000000207947 */ /* 0x000fea0003800000 */
.L_x_73:
[----:B------:R-:W-:-:S04]  /*61e0*/  LOP3.LUT R18, R27, 0x80000000, R28, 0x48, !PT ;  /* 0x800000001b127812 */ /* 0x000fc800078e481c */
[----:B------:R-:W-:Y:S01]  /*61f0*/  LOP3.LUT R18, R18, 0x7f800000, RZ, 0xfc, !PT ;  /* 0x7f80000012127812 */ /* 0x000fe200078efcff */
[----:B------:R-:W-:Y:S06]  /*6200*/  BRA `(.L_x_78) ;  /* 0x0000000000147947 */ /* 0x000fec0003800000 */
.L_x_72:
[----:B------:R-:W-:Y:S01]  /*6210*/  LOP3.LUT R18, R27, 0x80000000, R28, 0x48, !PT ;  /* 0x800000001b127812 */ /* 0x000fe200078e481c */
[----:B------:R-:W-:Y:S06]  /*6220*/  BRA `(.L_x_78) ;  /* 0x00000000000c7947 */ /* 0x000fec0003800000 */
.L_x_71:
[----:B------:R-:W0:Y:S01]  /*6230*/  MUFU.RSQ R18, -QNAN ;  /* 0xffc0000000127908 */ /* 0x000e220000001400 */
[----:B------:R-:W-:Y:S05]  /*6240*/  BRA `(.L_x_78) ;  /* 0x0000000000047947 */ /* 0x000fea0003800000 */
.L_x_70:
[----:B------:R-:W-:-:S07]  /*6250*/  FADD.FTZ R18, R28, R25 ;  /* 0x000000191c127221 */ /* 0x000fce0000010000 */
.L_x_78:
[----:B------:R-:W-:Y:S05]  /*6260*/  BSYNC.RECONVERGENT B3 ;  /* 0x0000000000037941 */ /* 0x000fea0003800200 */
.L_x_68:
[----:B------:R-:W-:Y:S02]  /*6270*/  HFMA2 R19, -RZ, RZ, 0, 0 ;  /* 0x00000000ff137431 */ /* 0x000fe400000001ff */
[----:B0-----:R-:W-:Y:S01]  /*6280*/  IMAD.MOV.U32 R29, RZ, RZ, R18 ;  /* 0x000000ffff1d7224 */ /* 0x001fe200078e0012 */
[----:B------:R-:W-:-:S04]  /*6290*/  MOV R18, R20 ;  /* 0x0000001400127202 */ /* 0x000fc80000000f00 */
[----:B------:R-:W-:Y:S05]  /*62a0*/  RET.REL.NODEC R18 `(_Z5pruneiiiiPfPiS0_ff) ;  /* 0xffffff9c12547950 */ /* 0x000fea0003c3ffff */
.L_x_79:
[----:B------:R-:W-:-:S00]  /*62b0*/  BRA `(.L_x_79) ;  /* 0xfffffffc00fc7947 */ /* 0x000fc0000383ffff */
[----:B------:R-:W-:-:S00]  /*62c0*/  NOP ;  /* 0x0000000000007918 */ /* 0x000fc00000000000 */
        /* <DEDUP_REMOVED lines=11> */
.L_x_149:


//--------------------- .text._Z14prune_discreteiiiiPfPiS0_S_ --------------------------
	.section	.text._Z14prune_discreteiiiiPfPiS0_S_,"ax",@progbits
	.align	128
        .global         _Z14prune_discreteiiiiPfPiS0_S_
        .type           _Z14prune_discreteiiiiPfPiS0_S_,@function
        .size           _Z14prune_discreteiiiiPfPiS0_S_,(.L_x_151 - _Z14prune_discreteiiiiPfPiS0_S_)
        .other          _Z14prune_discreteiiiiPfPiS0_S_,@"STO_CUDA_ENTRY STV_DEFAULT"
_Z14prune_discreteiiiiPfPiS0_S_:
.text._Z14prune_discreteiiiiPfPiS0_S_:
[----:B------:R-:W0:Y:S01]  /*0000*/  LDC R1, c[0x0][0x37c] ;  /* 0x0000df00ff017b82 */ /* 0x000e220000000800 */
[----:B------:R-:W1:Y:S07]  /*0010*/  S2R R0, SR_TID.Y ;  /* 0x0000000000007919 */ /* 0x000e6e0000002200 */
[----:B------:R-:W2:Y:S01]  /*0020*/  LDC R20, c[0x0][0x360] ;  /* 0x0000d800ff147b82 */ /* 0x000ea20000000800 */
[----:B------:R-:W3:Y:S01]  /*0030*/  LDCU UR5, c[0x0][0x370] ;  /* 0x00006e00ff0577ac */ /* 0x000ee20008000800 */
[----:B0-----:R-:W-:Y:S01]  /*0040*/  IADD3 R1, PT, PT, R1, -0x10, RZ ;  /* 0xfffffff001017810 */ /* 0x001fe20007ffe0ff */
[----:B------:R-:W2:Y:S01]  /*0050*/  S2R R3, SR_TID.X ;  /* 0x0000000000037919 */ /* 0x000ea20000002100 */
[----:B------:R-:W0:Y:S03]  /*0060*/  LDCU UR8, c[0x0][0x388] ;  /* 0x00007100ff0877ac */ /* 0x000e260008000800 */
[----:B------:R4:W-:Y:S01]  /*0070*/  STL.64 [R1], RZ ;  /* 0x000000ff01007387 */ /* 0x0009e20000100a00 */
[----:B------:R-:W1:Y:S03]  /*0080*/  S2UR UR6, SR_CTAID.Y ;  /* 0x00000000000679c3 */ /* 0x000e660000002600 */
[----:B------:R4:W-:Y:S05]  /*0090*/  STL.64 [R1+0x8], RZ ;  /* 0x000008ff01007387 */ /* 0x0009ea0000100a00 */
[----:B------:R-:W1:Y:S01]  /*00a0*/  LDC R21, c[0x0][0x364] ;  /* 0x0000d900ff157b82 */ /* 0x000e620000000800 */
[----:B------:R-:W5:Y:S07]  /*00b0*/  LDCU UR7, c[0x0][0x374] ;  /* 0x00006e80ff0777ac */ /* 0x000f6e0008000800 */
[----:B------:R-:W2:Y:S01]  /*00c0*/  S2UR UR4, SR_CTAID.X ;  /* 0x00000000000479c3 */ /* 0x000ea20000002500 */
[----:B-1----:R-:W-:-:S02]  /*00d0*/  IMAD R0, R21, UR6, R0 ;  /* 0x0000000615007c24 */ /* 0x002fc4000f8e0200 */
[----:B-----5:R-:W-:-:S03]  /*00e0*/  IMAD R21, R21, UR7, RZ ;  /* 0x0000000715157c24 */ /* 0x020fc6000f8e02ff */
[----:B0-----:R-:W-:Y:S01]  /*00f0*/  ISETP.GE.AND P0, PT, R0, UR8, PT ;  /* 0x0000000800007c0c */ /* 0x001fe2000bf06270 */
[C---:B--2---:R-:W-:Y:S02]  /*0100*/  IMAD R22, R20.reuse, UR4, R3 ;  /* 0x0000000414167c24 */ /* 0x044fe4000f8e0203 */
[----:B---3--:R-:W-:-:S10]  /*0110*/  IMAD R20, R20, UR5, RZ ;  /* 0x0000000514147c24 */ /* 0x008fd4000f8e02ff */
[----:B----4-:R-:W-:Y:S05]  /*0120*/  @P0 EXIT ;  /* 0x000000000000094d */ /* 0x010fea0003800000 */
[----:B------:R-:W0:Y:S01]  /*0130*/  LDCU UR4, c[0x0][0x380] ;  /* 0x00007000ff0477ac */ /* 0x000e220008000800 */
[----:B------:R-:W1:Y:S01]  /*0140*/  LDCU.64 UR8, c[0x0][0x358] ;  /* 0x00006b00ff0877ac */ /* 0x000e620008000a00 */
[----:B0-----:R-:W-:-:S09]  /*0150*/  UISETP.GE.AND UP0, UPT, UR4, 0x1, UPT ;  /* 0x000000010400788c */ /* 0x001fd2000bf06270 */
[----:B-1----:R-:W-:Y:S05]  /*0160*/  BRA.U !UP0, `(.L_x_80) ;  /* 0x0000002108147547 */ /* 0x002fea000b800000 */
[----:B------:R-:W0:Y:S02]  /*0170*/  LDC R6, c[0x0][0x384] ;  /* 0x0000e100ff067b82 */ /* 0x000e240000000800 */
[----:B0-----:R-:W-:-:S13]  /*0180*/  ISETP.GT.AND P0, PT, R6, RZ, PT ;  /* 0x000000ff0600720c */ /* 0x001fda0003f04270 */
[----:B------:R-:W-:Y:S05]  /*0190*/  @P0 BRA `(.L_x_81) ;  /* 0x0000000000500947 */ /* 0x000fea0003800000 */
.L_x_85:
[----:B------:R-:W0:Y:S01]  /*01a0*/  LDC R6, c[0x0][0x380] ;  /* 0x0000e000ff067b82 */ /* 0x000e220000000800 */
[----:B------:R-:W-:Y:S01]  /*01b0*/  BSSY.RECONVERGENT B0, `(.L_x_82) ;  /* 0x000000d000007945 */ /* 0x000fe20003800200 */
[----:B0-----:R-:W-:-:S13]  /*01c0*/  ISETP.GE.AND P0, PT, R22, R6, PT ;  /* 0x000000061600720c */ /* 0x001fda0003f06270 */
[----:B--2---:R-:W-:Y:S05]  /*01d0*/  @P0 BRA `(.L_x_83) ;  /* 0x0000000000280947 */ /* 0x004fea0003800000 */
[----:B------:R-:W0:Y:S01]  /*01e0*/  LDC R8, c[0x0][0x388] ;  /* 0x0000e200ff087b82 */ /* 0x000e220000000800 */
[----:B------:R-:W-:Y:S02]  /*01f0*/  MOV R7, R22 ;  /* 0x0000001600077202 */ /* 0x000fe40000000f00 */
[----:B------:R-:W-:-:S05]  /*0200*/  MOV R9, 0xffffffff ;  /* 0xffffffff00097802 */ /* 0x000fca0000000f00 */
[----:B------:R-:W1:Y:S02]  /*0210*/  LDC.64 R4, c[0x0][0x3a0] ;  /* 0x0000e800ff047b82 */ /* 0x000e640000000a00 */
.L_x_84:
[----:B0-2---:R-:W-:Y:S01]  /*0220*/  IMAD R3, R7, R8, R0 ;  /* 0x0000000807037224 */ /* 0x005fe200078e0200 */
[----:B------:R-:W-:-:S03]  /*0230*/  IADD3 R7, PT, PT, R20, R7, RZ ;  /* 0x0000000714077210 */ /* 0x000fc60007ffe0ff */
[----:B-1----:R-:W-:Y:S01]  /*0240*/  IMAD.WIDE R2, R3, 0x4, R4 ;  /* 0x0000000403027825 */ /* 0x002fe200078e0204 */
[----:B------:R-:W-:-:S04]  /*0250*/  ISETP.GE.AND P0, PT, R7, R6, PT ;  /* 0x000000060700720c */ /* 0x000fc80003f06270 */
[----:B------:R2:W-:Y:S09]  /*0260*/  STG.E desc[UR8][R2.64], R9 ;  /* 0x0000000902007986 */ /* 0x0005f2000c101908 */
[----:B------:R-:W-:Y:S05]  /*0270*/  @!P0 BRA `(.L_x_84) ;  /* 0xfffffffc00e88947 */ /* 0x000fea000383ffff */
.L_x_83:
[----:B------:R-:W-:Y:S05]  /*0280*/  BSYNC.RECONVERGENT B0 ;  /* 0x0000000000007941 */ /* 0x000fea0003800200 */
.L_x_82:
[----:B------:R-:W0:Y:S01]  /*0290*/  LDCU UR4, c[0x0][0x388] ;  /* 0x00007100ff0477ac */ /* 0x000e220008000800 */
[----:B------:R-:W-:-:S05]  /*02a0*/  IMAD.IADD R0, R21, 0x1, R0 ;  /* 0x0000000115007824 */ /* 0x000fca00078e0200 */
[----:B0-----:R-:W-:-:S13]  /*02b0*/  ISETP.GE.AND P0, PT, R0, UR4, PT ;  /* 0x0000000400007c0c */ /* 0x001fda000bf06270 */
[----:B------:R-:W-:Y:S05]  /*02c0*/  @!P0 BRA `(.L_x_85) ;  /* 0xfffffffc00b48947 */ /* 0x000fea000383ffff */
[----:B------:R-:W-:Y:S05]  /*02d0*/  EXIT ;  /* 0x000000000000794d */ /* 0x000fea0003800000 */
.L_x_81:
[C---:B------:R-:W-:Y:S02]  /*02e0*/  LOP3.LUT R2, R6.reuse, 0x7, RZ, 0xc0, !PT ;  /* 0x0000000706027812 */ /* 0x040fe400078ec0ff */
[C---:B------:R-:W-:Y:S02]  /*02f0*/  LOP3.LUT R3, R6.reuse, 0x3, RZ, 0xc0, !PT ;  /* 0x0000000306037812 */ /* 0x040fe400078ec0ff */
[C---:B------:R-:W-:Y:S02]  /*0300*/  LOP3.LUT R4, R6.reuse, 0x7ffffff8, RZ, 0xc0, !PT ;  /* 0x7ffffff806047812 */ /* 0x040fe400078ec0ff */
[C---:B------:R-:W-:Y:S02]  /*0310*/  LOP3.LUT R5, R6.reuse, 0x1, RZ, 0xc0, !PT ;  /* 0x0000000106057812 */ /* 0x040fe400078ec0ff */
[----:B------:R-:W-:-:S07]  /*0320*/  LOP3.LUT R6, R6, 0x7ffffff0, RZ, 0xc0, !PT ;  /* 0x7ffffff006067812 */ /* 0x000fce00078ec0ff */
.L_x_119:
[----:B0-----:R-:W0:Y:S01]  /*0330*/  LDCU UR4, c[0x0][0x380] ;  /* 0x00007000ff0477ac */ /* 0x001e220008000800 */
[----:B------:R-:W-:Y:S01]  /*0340*/  BSSY.RECONVERGENT B1, `(.L_x_86) ;  /* 0x00001e2000017945 */ /* 0x000fe20003800200 */
[----:B0-----:R-:W-:-:S13]  /*0350*/  ISETP.GE.AND P0, PT, R22, UR4, PT ;  /* 0x0000000416007c0c */ /* 0x001fda000bf06270 */
[----:B-1--4-:R-:W-:Y:S05]  /*0360*/  @P0 BRA `(.L_x_87) ;  /* 0x0000001c007c0947 */ /* 0x012fea0003800000 */
[----:B------:R-:W-:-:S07]  /*0370*/  MOV R7, R22 ;  /* 0x0000001600077202 */ /* 0x000fce0000000f00 */
.L_x_118:
[----:B0-----:R-:W0:Y:S01]  /*0380*/  LDC.64 R10, c[0x0][0x398] ;  /* 0x0000e600ff0a7b82 */ /* 0x001e220000000a00 */
[----:B-1----:R-:W1:Y:S01]  /*0390*/  LDCU UR4, c[0x0][0x388] ;  /* 0x00007100ff0477ac */ /* 0x002e620008000800 */
[----:B------:R-:W2:Y:S01]  /*03a0*/  LDCU.64 UR6, c[0x0][0x380] ;  /* 0x00007000ff0677ac */ /* 0x000ea20008000a00 */
[----:B-1----:R-:W-:-:S04]  /*03b0*/  IMAD R8, R7, UR4, R0 ;  /* 0x0000000407087c24 */ /* 0x002fc8000f8e0200 */
[----:B0-----:R-:W-:-:S06]  /*03c0*/  IMAD.WIDE R10, R8, 0x4, R10 ;  /* 0x00000004080a7825 */ /* 0x001fcc00078e020a */
[----:B------:R-:W3:Y:S01]  /*03d0*/  LDG.E R10, desc[UR8][R10.64] ;  /* 0x000000080a0a7981 */ /* 0x000ee2000c1e1900 */
[----:B--2---:R-:W-:Y:S02]  /*03e0*/  UISETP.GE.U32.AND UP0, UPT, UR7, 0x8, UPT ;  /* 0x000000080700788c */ /* 0x004fe4000bf06070 */
[----:B------:R-:W-:Y:S01]  /*03f0*/  IMAD R28, R7, UR7, RZ ;  /* 0x00000007071c7c24 */ /* 0x000fe2000f8e02ff */
[----:B------:R-:W-:Y:S01]  /*0400*/  IADD3 R7, PT, PT, R20, R7, RZ ;  /* 0x0000000714077210 */ /* 0x000fe20007ffe0ff */
[----:B------:R-:W-:Y:S01]  /*0410*/  HFMA2 R16, -RZ, RZ, 0, 0 ;  /* 0x00000000ff107431 */ /* 0x000fe200000001ff */
[----:B------:R-:W-:Y:S02]  /*0420*/  MOV R9, RZ ;  /* 0x000000ff00097202 */ /* 0x000fe40000000f00 */
[----:B------:R-:W-:Y:S01]  /*0430*/  ISETP.GE.AND P2, PT, R7, UR6, PT ;  /* 0x0000000607007c0c */ /* 0x000fe2000bf46270 */
[----:B---3--:R-:W-:-:S05]  /*0440*/  IMAD R15, R10, UR7, RZ ;  /* 0x000000070a0f7c24 */ /* 0x008fca000f8e02ff */
[----:B----4-:R-:W-:Y:S01]  /*0450*/  SHF.R.S32.HI R14, RZ, 0x1f, R15 ;  /* 0x0000001fff0e7819 */ /* 0x010fe2000001140f */
[----:B------:R-:W-:Y:S06]  /*0460*/  BRA.U !UP0, `(.L_x_88) ;  /* 0x0000000108f07547 */ /* 0x000fec000b800000 */
[----:B------:R-:W0:Y:S01]  /*0470*/  LDCU.64 UR4, c[0x0][0x390] ;  /* 0x00007200ff0477ac */ /* 0x000e220008000a00 */
[----:B------:R-:W-:Y:S02]  /*0480*/  IADD3 R19, PT, PT, R1, 0x10, RZ ;  /* 0x0000001001137810 */ /* 0x000fe40007ffe0ff */
[----:B------:R-:W-:Y:S01]  /*0490*/  MOV R9, RZ ;  /* 0x000000ff00097202 */ /* 0x000fe20000000f00 */
[----:B------:R-:W-:-:S06]  /*04a0*/  ULOP3.LUT UR6, UR7, 0x7ffffff8, URZ, 0xc0, !UPT ;  /* 0x7ffffff807067892 */ /* 0x000fcc000f8ec0ff */
[----:B------:R-:W-:-:S05]  /*04b0*/  MOV R4, UR6 ;  /* 0x0000000600047c02 */ /* 0x000fca0008000f00 */
[----:B------:R-:W-:Y:S01]  /*04c0*/  IMAD.MOV R18, RZ, RZ, -R4 ;  /* 0x000000ffff127224 */ /* 0x000fe200078e0a04 */
[----:B0-----:R-:W-:-:S04]  /*04d0*/  UIADD3 UR4, UP0, UPT, UR4, 0x10, URZ ;  /* 0x0000001004047890 */ /* 0x001fc8000ff1e0ff */
[----:B------:R-:W-:Y:S02]  /*04e0*/  UIADD3.X UR5, UPT, UPT, URZ, UR5, URZ, UP0, !UPT ;  /* 0x00000005ff057290 */ /* 0x000fe400087fe4ff */
[----:B------:R-:W-:Y:S01]  /*04f0*/  IMAD.U32 R10, RZ, RZ, UR4 ;  /* 0x00000004ff0a7e24 */ /* 0x000fe2000f8e00ff */
[----:B------:R-:W-:-:S03]  /*0500*/  LEA R16, P0, R15, UR4, 0x2 ;  /* 0x000000040f107c11 */ /* 0x000fc6000f8010ff */
[----:B------:R-:W-:Y:S02]  /*0510*/  MOV R11, UR5 ;  /* 0x00000005000b7c02 */ /* 0x000fe40008000f00 */
[----:B------:R-:W-:Y:S01]  /*0520*/  LEA.HI.X R17, R15, UR5, R14, 0x2, P0 ;  /* 0x000000050f117c11 */ /* 0x000fe200080f140e */
[----:B------:R-:W-:-:S07]  /*0530*/  IMAD.WIDE R10, R28, 0x4, R10 ;  /* 0x000000041c0a7825 */ /* 0x000fce00078e020a */
.L_x_89:
[----:B------:R-:W-:Y:S01]  /*0540*/  MOV R24, R10 ;  /* 0x0000000a00187202 */ /* 0x000fe20000000f00 */
[----:B------:R-:W2:Y:S01]  /*0550*/  LDG.E R13, desc[UR8][R16.64+-0xc] ;  /* 0xfffff408100d7981 */ /* 0x000ea2000c1e1900 */
[----:B------:R-:W-:-:S03]  /*0560*/  MOV R25, R11 ;  /* 0x0000000b00197202 */ /* 0x000fc60000000f00 */
[----:B------:R-:W3:Y:S04]  /*0570*/  LDG.E R11, desc[UR8][R16.64+-0x10] ;  /* 0xfffff008100b7981 */ /* 0x000ee8000c1e1900 */
[----:B------:R-:W3:Y:S04]  /*0580*/  LDG.E R10, desc[UR8][R24.64+-0x10] ;  /* 0xfffff008180a7981 */ /* 0x000ee8000c1e1900 */
[----:B------:R-:W2:Y:S04]  /*0590*/  LDG.E R12, desc[UR8][R24.64+-0xc] ;  /* 0xfffff408180c7981 */ /* 0x000ea8000c1e1900 */
[----:B------:R-:W4:Y:S04]  /*05a0*/  LDG.E R23, desc[UR8][R24.64+-0x4] ;  /* 0xfffffc0818177981 */ /* 0x000f28000c1e1900 */
[----:B------:R-:W4:Y:S01]  /*05b0*/  LDG.E R26, desc[UR8][R16.64+-0x4] ;  /* 0xfffffc08101a7981 */ /* 0x000f22000c1e1900 */
[----:B---3--:R-:W-:Y:S01]  /*05c0*/  FADD R10, R10, -R11 ;  /* 0x8000000b0a0a7221 */ /* 0x008fe20000000000 */
[----:B--2---:R-:W-:-:S03]  /*05d0*/  FADD R11, R12, -R13 ;  /* 0x8000000d0c0b7221 */ /* 0x004fc60000000000 */
[----:B------:R-:W-:Y:S01]  /*05e0*/  FFMA R12, R10, R10, R9 ;  /* 0x0000000a0a0c7223 */ /* 0x000fe20000000009 */
[----:B------:R-:W2:Y:S03]  /*05f0*/  LDG.E R13, desc[UR8][R24.64+-0x8] ;  /* 0xfffff808180d7981 */ /* 0x000ea6000c1e1900 */
[----:B------:R-:W-:Y:S02]  /*0600*/  FFMA R9, R11, R11, R12 ;  /* 0x0000000b0b097223 */ /* 0x000fe4000000000c */
[----:B------:R-:W2:Y:S04]  /*0610*/  LDG.E R12, desc[UR8][R16.64+-0x8] ;  /* 0xfffff808100c7981 */ /* 0x000ea8000c1e1900 */
[----:B------:R0:W-:Y:S04]  /*0620*/  STL.64 [R19+-0x10], R10 ;  /* 0xfffff00a13007387 */ /* 0x0001e80000100a00 */
[----:B0-----:R-:W3:Y:S04]  /*0630*/  LDG.E R10, desc[UR8][R24.64] ;  /* 0x00000008180a7981 */ /* 0x001ee8000c1e1900 */
[----:B------:R-:W3:Y:S01]  /*0640*/  LDG.E R11, desc[UR8][R16.64] ;  /* 0x00000008100b7981 */ /* 0x000ee2000c1e1900 */
[----:B--2---:R-:W-:Y:S01]  /*0650*/  FADD R12, R13, -R12 ;  /* 0x8000000c0d0c7221 */ /* 0x004fe20000000000 */
[----:B----4-:R-:W-:-:S02]  /*0660*/  FADD R13, R23, -R26 ;  /* 0x8000001a170d7221 */ /* 0x010fc40000000000 */
[----:B------:R-:W2:Y:S01]  /*0670*/  LDG.E R23, desc[UR8][R24.64+0x4] ;  /* 0x0000040818177981 */ /* 0x000ea2000c1e1900 */
[----:B------:R-:W-:-:S04]  /*0680*/  FFMA R26, R12, R12, R9 ;  /* 0x0000000c0c1a7223 */ /* 0x000fc80000000009 */
[----:B------:R-:W-:Y:S02]  /*0690*/  FFMA R9, R13, R13, R26 ;  /* 0x0000000d0d097223 */ /* 0x000fe4000000001a */
[----:B------:R-:W2:Y:S04]  /*06a0*/  LDG.E R26, desc[UR8][R16.64+0x4] ;  /* 0x00000408101a7981 */ /* 0x000ea8000c1e1900 */
[----:B------:R0:W-:Y:S01]  /*06b0*/  STL.64 [R19+-0x8], R12 ;  /* 0xfffff80c13007387 */ /* 0x0001e20000100a00 */
[----:B---3--:R-:W-:-:S03]  /*06c0*/  FADD R10, R10, -R11 ;  /* 0x8000000b0a0a7221 */ /* 0x008fc60000000000 */
[----:B0-----:R-:W3:Y:S04]  /*06d0*/  LDG.E R12, desc[UR8][R16.64+0x8] ;  /* 0x00000808100c7981 */ /* 0x001ee8000c1e1900 */
[----:B------:R-:W4:Y:S01]  /*06e0*/  LDG.E R13, desc[UR8][R24.64+0xc] ;  /* 0x00000c08180d7981 */ /* 0x000f22000c1e1900 */
[----:B--2---:R-:W-:Y:S01]  /*06f0*/  FADD R11, R23, -R26 ;  /* 0x8000001a170b7221 */ /* 0x004fe20000000000 */
[----:B------:R-:W-:Y:S02]  /*0700*/  FFMA R26, R10, R10, R9 ;  /* 0x0000000a0a1a7223 */ /* 0x000fe40000000009 */
[----:B------:R0:W4:Y:S04]  /*0710*/  LDG.E R23, desc[UR8][R16.64+0xc] ;  /* 0x00000c0810177981 */ /* 0x000128000c1e1900 */
[----:B------:R-:W3:Y:S01]  /*0720*/  LDG.E R9, desc[UR8][R24.64+0x8] ;  /* 0x0000080818097981 */ /* 0x000ee2000c1e1900 */
[----:B------:R-:W-:-:S04]  /*0730*/  IADD3 R18, PT, PT, R18, 0x8, RZ ;  /* 0x0000000812127810 */ /* 0x000fc80007ffe0ff */
[----:B------:R-:W-:Y:S01]  /*0740*/  ISETP.NE.AND P0, PT, R18, RZ, PT ;  /* 0x000000ff1200720c */ /* 0x000fe20003f05270 */
[----:B------:R1:W-:Y:S01]  /*0750*/  STL.64 [R19], R10 ;  /* 0x0000000a13007387 */ /* 0x0003e20000100a00 */
[----:B0-----:R-:W-:-:S05]  /*0760*/  IADD3 R16, P3, PT, R16, 0x20, RZ ;  /* 0x0000002010107810 */ /* 0x001fca0007f7e0ff */
[----:B------:R-:W-:Y:S01]  /*0770*/  IMAD.X R17, RZ, RZ, R17, P3 ;  /* 0x000000ffff117224 */ /* 0x000fe200018e0611 */
[----:B-1----:R-:W-:Y:S01]  /*0780*/  IADD3 R10, P1, PT, R24, 0x20, RZ ;  /* 0x00000020180a7810 */ /* 0x002fe20007f3e0ff */
[----:B----4-:R-:W-:Y:S01]  /*0790*/  FADD R13, R13, -R23 ;  /* 0x800000170d0d7221 */ /* 0x010fe20000000000 */
[----:B---3--:R-:W-:Y:S01]  /*07a0*/  FADD R12, R9, -R12 ;  /* 0x8000000c090c7221 */ /* 0x008fe20000000000 */
[----:B------:R-:W-:-:S04]  /*07b0*/  FFMA R9, R11, R11, R26 ;  /* 0x0000000b0b097223 */ /* 0x000fc8000000001a */
[----:B------:R-:W-:Y:S01]  /*07c0*/  FFMA R26, R12, R12, R9 ;  /* 0x0000000c0c1a7223 */ /* 0x000fe20000000009 */
[----:B------:R0:W-:Y:S01]  /*07d0*/  STL.64 [R19+0x8], R12 ;  /* 0x0000080c13007387 */ /* 0x0001e20000100a00 */
[----:B------:R-:W-:Y:S02]  /*07e0*/  IADD3.X R11, PT, PT, RZ, R25, RZ, P1, !PT ;  /* 0x00000019ff0b7210 */ /* 0x000fe40000ffe4ff */
[----:B------:R-:W-:Y:S01]  /*07f0*/  FFMA R9, R13, R13, R26 ;  /* 0x0000000d0d097223 */ /* 0x000fe2000000001a */
[----:B0-----:R-:W-:Y:S01]  /*0800*/  IADD3 R19, PT, PT, R19, 0x20, RZ ;  /* 0x0000002013137810 */ /* 0x001fe20007ffe0ff */
[----:B------:R-:W-:Y:S06]  /*0810*/  @P0 BRA `(.L_x_89) ;  /* 0xfffffffc00480947 */ /* 0x000fec000383ffff */
[----:B------:R-:W-:-:S07]  /*0820*/  MOV R16, R4 ;  /* 0x0000000400107202 */ /* 0x000fce0000000f00 */
.L_x_88:
[----:B------:R-:W0:Y:S01]  /*0830*/  LDC.64 R10, c[0x0][0x390] ;  /* 0x0000e400ff0a7b82 */ /* 0x000e220000000a00 */
[----:B------:R-:W-:Y:S01]  /*0840*/  ISETP.NE.AND P0, PT, R2, RZ, PT ;  /* 0x000000ff0200720c */ /* 0x000fe20003f05270 */
[----:B0-----:R-:W-:-:S12]  /*0850*/  IMAD.WIDE R28, R28, 0x4, R10 ;  /* 0x000000041c1c7825 */ /* 0x001fd800078e020a */
[----:B------:R-:W-:Y:S05]  /*0860*/  @!P0 BRA `(.L_x_90) ;  /* 0x0000000000f88947 */ /* 0x000fea0003800000 */
[----:B------:R-:W-:Y:S02]  /*0870*/  IADD3 R10, PT, PT, R2, -0x1, RZ ;  /* 0xffffffff020a7810 */ /* 0x000fe40007ffe0ff */
[----:B------:R-:W-:Y:S02]  /*0880*/  ISETP.NE.AND P1, PT, R3, RZ, PT ;  /* 0x000000ff0300720c */ /* 0x000fe40003f25270 */
[----:B------:R-:W-:-:S13]  /*0890*/  ISETP.GE.U32.AND P0, PT, R10, 0x3, PT ;  /* 0x000000030a00780c */ /* 0x000fda0003f06070 */
[----:B------:R-:W-:Y:S05]  /*08a0*/  @!P0 BRA `(.L_x_91) ;  /* 0x0000000000688947 */ /* 0x000fea0003800000 */
[----:B------:R-:W0:Y:S01]  /*08b0*/  LDCU.64 UR4, c[0x0][0x390] ;  /* 0x00007200ff0477ac */ /* 0x000e220008000a00 */
[----:B------:R-:W-:Y:S01]  /*08c0*/  IADD3 R10, P0, PT, R15, R16, RZ ;  /* 0x000000100f0a7210 */ /* 0x000fe20007f1e0ff */
[----:B------:R-:W-:-:S03]  /*08d0*/  IMAD.WIDE.U32 R24, R16, 0x4, R28 ;  /* 0x0000000410187825 */ /* 0x000fc600078e001c */
[----:B------:R-:W-:Y:S02]  /*08e0*/  IADD3.X R11, PT, PT, RZ, R14, RZ, P0, !PT ;  /* 0x0000000eff0b7210 */ /* 0x000fe400007fe4ff */
[----:B------:R-:W2:Y:S04]  /*08f0*/  LDG.E R17, desc[UR8][R24.64+0x4] ;  /* 0x0000040818117981 */ /* 0x000ea8000c1e1900 */
[----:B------:R-:W3:Y:S04]  /*0900*/  LDG.E R12, desc[UR8][R24.64+0x8] ;  /* 0x00000808180c7981 */ /* 0x000ee8000c1e1900 */
[----:B------:R-:W4:Y:S01]  /*0910*/  LDG.E R13, desc[UR8][R24.64+0xc] ;  /* 0x00000c08180d7981 */ /* 0x000f22000c1e1900 */
[----:B0-----:R-:W-:-:S04]  /*0920*/  LEA R18, P0, R10, UR4, 0x2 ;  /* 0x000000040a127c11 */ /* 0x001fc8000f8010ff */
[----:B------:R-:W-:Y:S02]  /*0930*/  LEA.HI.X R19, R10, UR5, R11, 0x2, P0 ;  /* 0x000000050a137c11 */ /* 0x000fe400080f140b */
[----:B------:R-:W5:Y:S04]  /*0940*/  LDG.E R10, desc[UR8][R24.64] ;  /* 0x00000008180a7981 */ /* 0x000f68000c1e1900 */
[----:B------:R-:W5:Y:S04]  /*0950*/  LDG.E R11, desc[UR8][R18.64] ;  /* 0x00000008120b7981 */ /* 0x000f68000c1e1900 */
[----:B------:R-:W2:Y:S04]  /*0960*/  LDG.E R26, desc[UR8][R18.64+0x4] ;  /* 0x00000408121a7981 */ /* 0x000ea8000c1e1900 */
[----:B------:R-:W4:Y:S01]  /*0970*/  LDG.E R23, desc[UR8][R18.64+0xc] ;  /* 0x00000c0812177981 */ /* 0x000f22000c1e1900 */
[----:B-----5:R-:W-:Y:S01]  /*0980*/  FADD R10, R10, -R11 ;  /* 0x8000000b0a0a7221 */ /* 0x020fe20000000000 */
[----:B--2---:R-:W-:-:S03]  /*0990*/  FADD R11, R17, -R26 ;  /* 0x8000001a110b7221 */ /* 0x004fc60000000000 */
[----:B------:R-:W-:Y:S02]  /*09a0*/  FFMA R26, R10, R10, R9 ;  /* 0x0000000a0a1a7223 */ /* 0x000fe40000000009 */
[----:B------:R-:W3:Y:S01]  /*09b0*/  LDG.E R9, desc[UR8][R18.64+0x8] ;  /* 0x0000080812097981 */ /* 0x000ee2000c1e1900 */
[----:B------:R-:W-:Y:S02]  /*09c0*/  IMAD R17, R16, 0x4, R1 ;  /* 0x0000000410117824 */ /* 0x000fe400078e0201 */
[----:B----4-:R-:W-:-:S03]  /*09d0*/  FADD R13, R13, -R23 ;  /* 0x800000170d0d7221 */ /* 0x010fc60000000000 */
[----:B------:R0:W-:Y:S01]  /*09e0*/  STL.64 [R17], R10 ;  /* 0x0000000a11007387 */ /* 0x0001e20000100a00 */
[----:B------:R-:W-:Y:S01]  /*09f0*/  IADD3 R16, PT, PT, R16, 0x4, RZ ;  /* 0x0000000410107810 */ /* 0x000fe20007ffe0ff */
[----:B---3--:R-:W-:-:S05]  /*0a00*/  FADD R12, R12, -R9 ;  /* 0x800000090c0c7221 */ /* 0x008fca0000000000 */
[----:B------:R0:W-:Y:S01]  /*0a10*/  STL.64 [R17+0x8], R12 ;  /* 0x0000080c11007387 */ /* 0x0001e20000100a00 */
[----:B------:R-:W-:-:S04]  /*0a20*/  FFMA R9, R11, R11, R26 ;  /* 0x0000000b0b097223 */ /* 0x000fc8000000001a */
[----:B------:R-:W-:-:S04]  /*0a30*/  FFMA R24, R12, R12, R9 ;  /* 0x0000000c0c187223 */ /* 0x000fc80000000009 */
[----:B------:R-:W-:-:S07]  /*0a40*/  FFMA R9, R13, R13, R24 ;  /* 0x0000000d0d097223 */ /* 0x000fce0000000018 */
.L_x_91:
[----:B------:R-:W-:Y:S05]  /*0a50*/  @!P1 BRA `(.L_x_90) ;  /* 0x00000000007c9947 */ /* 0x000fea0003800000 */
[----:B------:R-:W-:Y:S02]  /*0a60*/  ISETP.NE.AND P1, PT, R3, 0x1, PT ;  /* 0x000000010300780c */ /* 0x000fe40003f25270 */
[----:B------:R-:W-:-:S11]  /*0a70*/  ISETP.NE.AND P0, PT, R5, RZ, PT ;  /* 0x000000ff0500720c */ /* 0x000fd60003f05270 */
[----:B0-----:R-:W0:Y:S01]  /*0a80*/  @P1 LDC.64 R10, c[0x0][0x390] ;  /* 0x0000e400ff0a1b82 */ /* 0x001e220000000a00 */
[----:B------:R-:W-:-:S04]  /*0a90*/  @P1 IADD3 R17, P3, PT, R15, R16, RZ ;  /* 0x000000100f111210 */ /* 0x000fc80007f7e0ff */
[----:B------:R-:W-:-:S03]  /*0aa0*/  @P1 IADD3.X R24, PT, PT, RZ, R14, RZ, P3, !PT ;  /* 0x0000000eff181210 */ /* 0x000fc60001ffe4ff */
[----:B------:R-:W1:Y:S01]  /*0ab0*/  @P0 LDC.64 R12, c[0x0][0x390] ;  /* 0x0000e400ff0c0b82 */ /* 0x000e620000000a00 */
[----:B0-----:R-:W-:-:S04]  /*0ac0*/  @P1 LEA R18, P3, R17, R10, 0x2 ;  /* 0x0000000a11121211 */ /* 0x001fc800078610ff */
[----:B------:R-:W-:Y:S01]  /*0ad0*/  @P1 LEA.HI.X R19, R17, R11, R24, 0x2, P3 ;  /* 0x0000000b11131211 */ /* 0x000fe200018f1418 */
[C---:B------:R-:W-:Y:S01]  /*0ae0*/  @P1 IMAD.WIDE.U32 R24, R16.reuse, 0x4, R28 ;  /* 0x0000000410181825 */ /* 0x040fe200078e001c */
[C---:B------:R-:W-:Y:S02]  /*0af0*/  @P1 LEA R17, R16.reuse, R1, 0x2 ;  /* 0x0000000110111211 */ /* 0x040fe400078e10ff */
[----:B------:R-:W-:Y:S01]  /*0b00*/  @P1 IADD3 R16, PT, PT, R16, 0x2, RZ ;  /* 0x0000000210101810 */ /* 0x000fe20007ffe0ff */
[----:B------:R-:W2:Y:S03]  /*0b10*/  @P1 LDG.E R23, desc[UR8][R18.64] ;  /* 0x0000000812171981 */ /* 0x000ea6000c1e1900 */
[----:B------:R-:W-:Y:S01]  /*0b20*/  @P0 IADD3 R15, P3, PT, R15, R16, RZ ;  /* 0x000000100f0f0210 */ /* 0x000fe20007f7e0ff */
[----:B------:R-:W2:Y:S04]  /*0b30*/  @P1 LDG.E R10, desc[UR8][R24.64] ;  /* 0x00000008180a1981 */ /* 0x000ea8000c1e1900 */
[----:B------:R-:W-:Y:S01]  /*0b40*/  @P0 IMAD.X R14, RZ, RZ, R14, P3 ;  /* 0x000000ffff0e0224 */ /* 0x000fe200018e060e */
[C---:B-1----:R-:W-:Y:S01]  /*0b50*/  @P0 LEA R12, P3, R15.reuse, R12, 0x2 ;  /* 0x0000000c0f0c0211 */ /* 0x042fe200078610ff */
[----:B------:R-:W3:Y:S03]  /*0b60*/  @P1 LDG.E R11, desc[UR8][R24.64+0x4] ;  /* 0x00000408180b1981 */ /* 0x000ee6000c1e1900 */
[----:B------:R-:W-:Y:S01]  /*0b70*/  @P0 LEA.HI.X R13, R15, R13, R14, 0x2, P3 ;  /* 0x0000000d0f0d0211 */ /* 0x000fe200018f140e */
[----:B------:R-:W-:Y:S01]  /*0b80*/  @P0 IMAD.WIDE.U32 R14, R16, 0x4, R28 ;  /* 0x00000004100e0825 */ /* 0x000fe200078e001c */
[----:B------:R-:W3:Y:S04]  /*0b90*/  @P1 LDG.E R26, desc[UR8][R18.64+0x4] ;  /* 0x00000408121a1981 */ /* 0x000ee8000c1e1900 */
[----:B------:R-:W4:Y:S04]  /*0ba0*/  @P0 LDG.E R13, desc[UR8][R12.64] ;  /* 0x000000080c0d0981 */ /* 0x000f28000c1e1900 */
[----:B------:R-:W4:Y:S01]  /*0bb0*/  @P0 LDG.E R14, desc[UR8][R14.64] ;  /* 0x000000080e0e0981 */ /* 0x000f22000c1e1900 */
[----:B--2---:R-:W-:Y:S01]  /*0bc0*/  @P1 FADD R10, R10, -R23 ;  /* 0x800000170a0a1221 */ /* 0x004fe20000000000 */
[----:B------:R-:W-:Y:S01]  /*0bd0*/  @P0 LEA R23, R16, R1, 0x2 ;  /* 0x0000000110170211 */ /* 0x000fe200078e10ff */
[----:B---3--:R-:W-:Y:S01]  /*0be0*/  @P1 FADD R11, R11, -R26 ;  /* 0x8000001a0b0b1221 */ /* 0x008fe20000000000 */
[----:B----4-:R-:W-:-:S04]  /*0bf0*/  @P0 FADD R26, R14, -R13 ;  /* 0x8000000d0e1a0221 */ /* 0x010fc80000000000 */
[----:B------:R1:W-:Y:S04]  /*0c00*/  @P1 STL.64 [R17], R10 ;  /* 0x0000000a11001387 */ /* 0x0003e80000100a00 */
[----:B------:R1:W-:Y:S01]  /*0c10*/  @P0 STL [R23], R26 ;  /* 0x0000001a17000387 */ /* 0x0003e20000100800 */
[----:B------:R-:W-:-:S04]  /*0c20*/  @P1 FFMA R16, R10, R10, R9 ;  /* 0x0000000a0a101223 */ /* 0x000fc80000000009 */
[----:B------:R-:W-:-:S04]  /*0c30*/  @P1 FFMA R9, R11, R11, R16 ;  /* 0x0000000b0b091223 */ /* 0x000fc80000000010 */
[----:B------:R-:W-:-:S07]  /*0c40*/  @P0 FFMA R9, R26, R26, R9 ;  /* 0x0000001a1a090223 */ /* 0x000fce0000000009 */
.L_x_90:
[----:B------:R-:W-:Y:S01]  /*0c50*/  FSETP.NEU.AND P0, PT, R9, RZ, PT ;  /* 0x000000ff0900720b */ /* 0x000fe20003f0d000 */
[----:B------:R-:W-:-:S12]  /*0c60*/  BSSY.RECONVERGENT B0, `(.L_x_92) ;  /* 0x000014e000007945 */ /* 0x000fd80003800200 */
[----:B------:R-:W-:Y:S05]  /*0c70*/  @!P0 BRA `(.L_x_93) ;  /* 0x0000001400208947 */ /* 0x000fea0003800000 */
[----:B-1----:R-:W-:-:S07]  /*0c80*/  HFMA2 R23, -RZ, RZ, 0, 0 ;  /* 0x00000000ff177431 */ /* 0x002fce00000001ff */
.L_x_117:
[----:B-1----:R-:W1:Y:S01]  /*0c90*/  LDCU UR4, c[0x0][0x384] ;  /* 0x00007080ff0477ac */ /* 0x002e620008000800 */
[----:B0---4-:R-:W-:Y:S02]  /*0ca0*/  MOV R17, RZ ;  /* 0x000000ff00117202 */ /* 0x011fe40000000f00 */
[----:B------:R-:W-:Y:S01]  /*0cb0*/  MOV R19, RZ ;  /* 0x000000ff00137202 */ /* 0x000fe20000000f00 */
[----:B-1----:R-:W-:Y:S02]  /*0cc0*/  UISETP.GE.U32.AND UP0, UPT, UR4, 0x8, UPT ;  /* 0x000000080400788c */ /* 0x002fe4000bf06070 */
[----:B------:R-:W-:-:S07]  /*0cd0*/  IMAD R16, R23, UR4, RZ ;  /* 0x0000000417107c24 */ /* 0x000fce000f8e02ff */
[----:B------:R-:W-:Y:S05]  /*0ce0*/  BRA.U !UP0, `(.L_x_94) ;  /* 0x0000000108cc7547 */ /* 0x000fea000b800000 */
[----:B------:R-:W-:Y:S01]  /*0cf0*/  BSSY.RECONVERGENT B2, `(.L_x_95) ;  /* 0x0000031000027945 */ /* 0x000fe20003800200 */
[----:B------:R-:W-:Y:S01]  /*0d00*/  IMAD.MOV.U32 R17, RZ, RZ, RZ ;  /* 0x000000ffff117224 */ /* 0x000fe200078e00ff */
[----:B------:R-:W-:-:S07]  /*0d10*/  MOV R19, RZ ;  /* 0x000000ff00137202 */ /* 0x000fce0000000f00 */
.L_x_96:
[----:B0-----:R-:W0:Y:S01]  /*0d20*/  LDC.64 R24, c[0x0][0x390] ;  /* 0x0000e400ff187b82 */ /* 0x001e220000000a00 */
[----:B------:R-:W-:Y:S01]  /*0d30*/  IADD3 R11, PT, PT, R16, R17, RZ ;  /* 0x00000011100b7210 */ /* 0x000fe20007ffe0ff */
[C---:B------:R-:W-:Y:S01]  /*0d40*/  IMAD.WIDE.U32 R14, R17.reuse, 0x4, R28 ;  /* 0x00000004110e7825 */ /* 0x040fe200078e001c */
[----:B------:R-:W-:-:S04]  /*0d50*/  LEA R18, R17, R1, 0x2 ;  /* 0x0000000111127211 */ /* 0x000fc800078e10ff */
[----:B------:R-:W2:Y:S04]  /*0d60*/  LDG.E R12, desc[UR8][R14.64] ;  /* 0x000000080e0c7981 */ /* 0x000ea8000c1e1900 */
[----:B------:R-:W3:Y:S01]  /*0d70*/  LDG.E R26, desc[UR8][R14.64+0x4] ;  /* 0x000004080e1a7981 */ /* 0x000ee2000c1e1900 */
[----:B0-----:R-:W-:-:S03]  /*0d80*/  IMAD.WIDE.U32 R24, R11, 0x4, R24 ;  /* 0x000000040b187825 */ /* 0x001fc600078e0018 */
[----:B------:R-:W4:Y:S04]  /*0d90*/  LDL.64 R10, [R18] ;  /* 0x00000000120a7983 */ /* 0x000f280000100a00 */
[----:B------:R-:W2:Y:S04]  /*0da0*/  LDG.E R13, desc[UR8][R24.64] ;  /* 0x00000008180d7981 */ /* 0x000ea8000c1e1900 */
[----:B------:R-:W3:Y:S04]  /*0db0*/  LDG.E R27, desc[UR8][R24.64+0x4] ;  /* 0x00000408181b7981 */ /* 0x000ee8000c1e1900 */
[----:B------:R-:W5:Y:S01]  /*0dc0*/  LDG.E R15, desc[UR8][R24.64+0x8] ;  /* 0x00000808180f7981 */ /* 0x000f62000c1e1900 */
[----:B--2---:R-:W-:Y:S01]  /*0dd0*/  FADD R12, R12, -R13 ;  /* 0x8000000d0c0c7221 */ /* 0x004fe20000000000 */
[----:B---3--:R-:W-:-:S03]  /*0de0*/  FADD R13, R26, -R27 ;  /* 0x8000001b1a0d7221 */ /* 0x008fc60000000000 */
[----:B----4-:R-:W-:Y:S01]  /*0df0*/  FFMA R10, R12, R10, R19 ;  /* 0x0000000a0c0a7223 */ /* 0x010fe20000000013 */
[----:B------:R-:W-:Y:S01]  /*0e00*/  IMAD.WIDE.U32 R26, R17, 0x4, R28 ;  /* 0x00000004111a7825 */ /* 0x000fe200078e001c */
[----:B------:R-:W2:Y:S03]  /*0e10*/  LDG.E R19, desc[UR8][R24.64+0x10] ;  /* 0x0000100818137981 */ /* 0x000ea6000c1e1900 */
[----:B------:R-:W-:Y:S02]  /*0e20*/  FFMA R11, R11, R13, R10 ;  /* 0x0000000d0b0b7223 */ /* 0x000fe4000000000a */
[----:B------:R-:W5:Y:S02]  /*0e30*/  LDG.E R10, desc[UR8][R26.64+0x8] ;  /* 0x000008081a0a7981 */ /* 0x000f64000c1e1900 */
[----:B-----5:R-:W-:Y:S02]  /*0e40*/  FADD R10, R10, -R15 ;  /* 0x8000000f0a0a7221 */ /* 0x020fe40000000000 */
[----:B------:R-:W3:Y:S02]  /*0e50*/  LDG.E R15, desc[UR8][R24.64+0xc] ;  /* 0x00000c08180f7981 */ /* 0x000ee4000c1e1900 */
[----:B------:R-:W-:-:S02]  /*0e60*/  FFMA R14, R10, R12, R11 ;  /* 0x0000000c0a0e7223 */ /* 0x000fc4000000000b */
[----:B------:R-:W3:Y:S02]  /*0e70*/  LDG.E R11, desc[UR8][R26.64+0xc] ;  /* 0x00000c081a0b7981 */ /* 0x000ee4000c1e1900 */
[----:B---3--:R-:W-:-:S04]  /*0e80*/  FADD R11, R11, -R15 ;  /* 0x8000000f0b0b7221 */ /* 0x008fc80000000000 */
[----:B------:R-:W-:Y:S02]  /*0e90*/  FFMA R15, R11, R13, R14 ;  /* 0x0000000d0b0f7223 */ /* 0x000fe4000000000e */
[----:B------:R-:W2:Y:S04]  /*0ea0*/  LDG.E R14, desc[UR8][R26.64+0x10] ;  /* 0x000010081a0e7981 */ /* 0x000ea8000c1e1900 */
[----:B------:R0:W-:Y:S04]  /*0eb0*/  STL.64 [R18+0x8], R12 ;  /* 0x0000080c12007387 */ /* 0x0001e80000100a00 */
[----:B0-----:R-:W3:Y:S04]  /*0ec0*/  LDG.E R12, desc[UR8][R24.64+0x14] ;  /* 0x00001408180c7981 */ /* 0x001ee8000c1e1900 */
[----:B------:R-:W4:Y:S01]  /*0ed0*/  LDG.E R13, desc[UR8][R24.64+0x18] ;  /* 0x00001808180d7981 */ /* 0x000f22000c1e1900 */
[----:B--2---:R-:W-:-:S04]  /*0ee0*/  FADD R14, R14, -R19 ;  /* 0x800000130e0e7221 */ /* 0x004fc80000000000 */
[----:B------:R-:W-:Y:S02]  /*0ef0*/  FFMA R19, R14, R10, R15 ;  /* 0x0000000a0e137223 */ /* 0x000fe4000000000f */
[----:B------:R-:W3:Y:S02]  /*0f00*/  LDG.E R15, desc[UR8][R26.64+0x14] ;  /* 0x000014081a0f7981 */ /* 0x000ee4000c1e1900 */
[----:B---3--:R-:W-:Y:S02]  /*0f10*/  FADD R15, R15, -R12 ;  /* 0x8000000c0f0f7221 */ /* 0x008fe40000000000 */
[----:B------:R-:W4:Y:S04]  /*0f20*/  LDG.E R12, desc[UR8][R26.64+0x18] ;  /* 0x000018081a0c7981 */ /* 0x000f28000c1e1900 */
[----:B------:R0:W-:Y:S04]  /*0f30*/  STL.64 [R18+0x10], R10 ;  /* 0x0000100a12007387 */ /* 0x0001e80000100a00 */
[----:B0-----:R-:W2:Y:S01]  /*0f40*/  LDG.E R10, desc[UR8][R24.64+0x1c] ;  /* 0x00001c08180a7981 */ /* 0x001ea2000c1e1900 */
[----:B----4-:R-:W-:-:S03]  /*0f50*/  FADD R12, R12, -R13 ;  /* 0x8000000d0c0c7221 */ /* 0x010fc60000000000 */
[----:B------:R-:W2:Y:S01]  /*0f60*/  LDG.E R13, desc[UR8][R26.64+0x1c] ;  /* 0x00001c081a0d7981 */ /* 0x000ea2000c1e1900 */
[----:B------:R-:W-:-:S03]  /*0f70*/  IADD3 R17, PT, PT, R17, 0x8, RZ ;  /* 0x0000000811117810 */ /* 0x000fc60007ffe0ff */
[----:B------:R0:W-:Y:S01]  /*0f80*/  STL.64 [R18+0x18], R14 ;  /* 0x0000180e12007387 */ /* 0x0001e20000100a00 */
[----:B------:R-:W-:Y:S01]  /*0f90*/  ISETP.NE.AND P0, PT, R17, R4, PT ;  /* 0x000000041100720c */ /* 0x000fe20003f05270 */
[----:B------:R-:W-:Y:S01]  /*0fa0*/  FFMA R19, R15, R11, R19 ;  /* 0x0000000b0f137223 */ /* 0x000fe20000000013 */
[----:B--2---:R-:W-:-:S05]  /*0fb0*/  FADD R13, R13, -R10 ;  /* 0x8000000a0d0d7221 */ /* 0x004fca0000000000 */
[----:B------:R0:W-:Y:S01]  /*0fc0*/  STL.64 [R18+0x20], R12 ;  /* 0x0000200c12007387 */ /* 0x0001e20000100a00 */
[----:B------:R-:W-:-:S04]  /*0fd0*/  FFMA R10, R12, R14, R19 ;  /* 0x0000000e0c0a7223 */ /* 0x000fc80000000013 */
[----:B------:R-:W-:Y:S01]  /*0fe0*/  FFMA R19, R13, R15, R10 ;  /* 0x0000000f0d137223 */ /* 0x000fe2000000000a */
[----:B------:R-:W-:Y:S06]  /*0ff0*/  @P0 BRA `(.L_x_96) ;  /* 0xfffffffc00480947 */ /* 0x000fec000383ffff */
[----:B------:R-:W-:Y:S05]  /*1000*/  BSYNC.RECONVERGENT B2 ;  /* 0x0000000000027941 */ /* 0x000fea0003800200 */
.L_x_95:
[----:B------:R-:W-:-:S07]  /*1010*/  IMAD.MOV.U32 R17, RZ, RZ, R4 ;  /* 0x000000ffff117224 */ /* 0x000fce00078e0004 */
.L_x_94:
[----:B------:R-:W-:-:S13]  /*1020*/  ISETP.NE.AND P3, PT, R2, RZ, PT ;  /* 0x000000ff0200720c */ /* 0x000fda0003f65270 */
[----:B------:R-:W-:Y:S05]  /*1030*/  @!P3 BRA `(.L_x_97) ;  /* 0x000000040038b947 */ /* 0x000fea0003800000 */
[----:B------:R-:W-:Y:S02]  /*1040*/  IADD3 R10, PT, PT, R2, -0x1, RZ ;  /* 0xffffffff020a7810 */ /* 0x000fe40007ffe0ff */
[----:B------:R-:W-:Y:S02]  /*1050*/  ISETP.NE.AND P0, PT, R3, RZ, PT ;  /* 0x000000ff0300720c */ /* 0x000fe40003f05270 */
[----:B------:R-:W-:-:S13]  /*1060*/  ISETP.GE.U32.AND P1, PT, R10, 0x3, PT ;  /* 0x000000030a00780c */ /* 0x000fda0003f26070 */
[----:B------:R-:W-:Y:S05]  /*1070*/  @!P1 BRA `(.L_x_98) ;  /* 0x00000000008c9947 */ /* 0x000fea0003800000 */
[----:B------:R-:W1:Y:S01]  /*1080*/  LDC.64 R10, c[0x0][0x390] ;  /* 0x0000e400ff0a7b82 */ /* 0x000e620000000a00 */
[----:B0-----:R-:W-:Y:S01]  /*1090*/  IADD3 R15, PT, PT, R16, R17, RZ ;  /* 0x00000011100f7210 */ /* 0x001fe20007ffe0ff */
[----:B------:R-:W-:Y:S01]  /*10a0*/  IMAD.WIDE.U32 R12, R17, 0x4, R28 ;  /* 0x00000004110c7825 */ /* 0x000fe200078e001c */
[----:B------:R-:W0:Y:S04]  /*10b0*/  LDCU.64 UR4, c[0x0][0x390] ;  /* 0x00007200ff0477ac */ /* 0x000e280008000a00 */
[----:B------:R-:W2:Y:S01]  /*10c0*/  LDG.E R18, desc[UR8][R12.64] ;  /* 0x000000080c127981 */ /* 0x000ea2000c1e1900 */
[----:B-1----:R-:W-:-:S06]  /*10d0*/  IMAD.WIDE.U32 R14, R15, 0x4, R10 ;  /* 0x000000040f0e7825 */ /* 0x002fcc00078e000a */
[----:B------:R-:W2:Y:S01]  /*10e0*/  LDG.E R15, desc[UR8][R14.64] ;  /* 0x000000080e0f7981 */ /* 0x000ea2000c1e1900 */
[----:B------:R-:W-:-:S04]  /*10f0*/  IADD3 R11, P1, PT, R16, R17, RZ ;  /* 0x00000011100b7210 */ /* 0x000fc80007f3e0ff */
[----:B------:R-:W-:Y:S02]  /*1100*/  IADD3.X R24, PT, PT, RZ, RZ, RZ, P1, !PT ;  /* 0x000000ffff187210 */ /* 0x000fe40000ffe4ff */
[----:B0-----:R-:W-:-:S04]  /*1110*/  LEA R10, P1, R11, UR4, 0x2 ;  /* 0x000000040b0a7c11 */ /* 0x001fc8000f8210ff */
[----:B------:R-:W-:Y:S02]  /*1120*/  LEA.HI.X R11, R11, UR5, R24, 0x2, P1 ;  /* 0x000000050b0b7c11 */ /* 0x000fe400088f1418 */
[----:B------:R-:W3:Y:S04]  /*1130*/  LDG.E R24, desc[UR8][R12.64+0x4] ;  /* 0x000004080c187981 */ /* 0x000ee8000c1e1900 */
[----:B------:R-:W3:Y:S01]  /*1140*/  LDG.E R25, desc[UR8][R10.64+0x4] ;  /* 0x000004080a197981 */ /* 0x000ee2000c1e1900 */
[----:B--2---:R-:W-:Y:S01]  /*1150*/  FADD R26, R18, -R15 ;  /* 0x8000000f121a7221 */ /* 0x004fe20000000000 */
[----:B------:R-:W-:Y:S02]  /*1160*/  LEA R18, R17, R1, 0x2 ;  /* 0x0000000111127211 */ /* 0x000fe400078e10ff */
[----:B------:R-:W2:Y:S04]  /*1170*/  LDG.E R15, desc[UR8][R12.64+0x8] ;  /* 0x000008080c0f7981 */ /* 0x000ea8000c1e1900 */
[----:B------:R-:W4:Y:S04]  /*1180*/  LDL R27, [R18] ;  /* 0x00000000121b7983 */ /* 0x000f280000100800 */
[----:B------:R-:W5:Y:S01]  /*1190*/  LDL R14, [R18+0x4] ;  /* 0x00000400120e7983 */ /* 0x000f620000100800 */
[----:B---3--:R-:W-:-:S03]  /*11a0*/  FADD R24, R24, -R25 ;  /* 0x8000001918187221 */ /* 0x008fc60000000000 */
[----:B------:R-:W2:Y:S04]  /*11b0*/  LDG.E R25, desc[UR8][R10.64+0x8] ;  /* 0x000008080a197981 */ /* 0x000ea8000c1e1900 */
[----:B------:R0:W-:Y:S04]  /*11c0*/  STL [R18+0xc], R24 ;  /* 0x00000c1812007387 */ /* 0x0001e80000100800 */
[----:B------:R1:W-:Y:S01]  /*11d0*/  STL [R18+0x8], R26 ;  /* 0x0000081a12007387 */ /* 0x0003e20000100800 */
[----:B----4-:R-:W-:-:S03]  /*11e0*/  FFMA R27, R26, R27, R19 ;  /* 0x0000001b1a1b7223 */ /* 0x010fc60000000013 */
[----:B------:R-:W3:Y:S01]  /*11f0*/  LDG.E R19, desc[UR8][R12.64+0xc] ;  /* 0x00000c080c137981 */ /* 0x000ee2000c1e1900 */
[----:B-----5:R-:W-:-:S03]  /*1200*/  FFMA R14, R24, R14, R27 ;  /* 0x0000000e180e7223 */ /* 0x020fc6000000001b */
[----:B0-----:R-:W3:Y:S04]  /*1210*/  LDG.E R24, desc[UR8][R10.64+0xc] ;  /* 0x00000c080a187981 */ /* 0x001ee8000c1e1900 */
[----:B------:R-:W4:Y:S04]  /*1220*/  LDL R27, [R18+0x8] ;  /* 0x00000800121b7983 */ /* 0x000f280000100800 */
[----:B-1----:R-:W5:Y:S01]  /*1230*/  LDL R26, [R18+0xc] ;  /* 0x00000c00121a7983 */ /* 0x002f620000100800 */
[----:B--2---:R-:W-:-:S05]  /*1240*/  FADD R15, R15, -R25 ;  /* 0x800000190f0f7221 */ /* 0x004fca0000000000 */
[----:B------:R1:W-:Y:S01]  /*1250*/  STL [R18+0x10], R15 ;  /* 0x0000100f12007387 */ /* 0x0003e20000100800 */
[----:B------:R-:W-:Y:S02]  /*1260*/  VIADD R17, R17, 0x4 ;  /* 0x0000000411117836 */ /* 0x000fe40000000000 */
[----:B---3--:R-:W-:-:S05]  /*1270*/  FADD R25, R19, -R24 ;  /* 0x8000001813197221 */ /* 0x008fca0000000000 */
[----:B------:R1:W-:Y:S01]  /*1280*/  STL [R18+0x14], R25 ;  /* 0x0000141912007387 */ /* 0x0003e20000100800 */
[----:B----4-:R-:W-:-:S04]  /*1290*/  FFMA R14, R15, R27, R14 ;  /* 0x0000001b0f0e7223 */ /* 0x010fc8000000000e */
[----:B-----5:R-:W-:-:S07]  /*12a0*/  FFMA R19, R25, R26, R14 ;  /* 0x0000001a19137223 */ /* 0x020fce000000000e */
.L_x_98:
[----:B------:R-:W-:Y:S05]  /*12b0*/  @!P0 BRA `(.L_x_97) ;  /* 0x0000000000988947 */ /* 0x000fea0003800000 */
[----:B------:R-:W-:Y:S02]  /*12c0*/  ISETP.NE.AND P1, PT, R3, 0x1, PT ;  /* 0x000000010300780c */ /* 0x000fe40003f25270 */
[----:B------:R-:W-:-:S11]  /*12d0*/  ISETP.NE.AND P0, PT, R5, RZ, PT ;  /* 0x000000ff0500720c */ /* 0x000fd60003f05270 */
[----:B------:R-:W-:Y:S05]  /*12e0*/  @!P1 BRA `(.L_x_99) ;  /* 0x00000000005c9947 */ /* 0x000fea0003800000 */
[----:B0-----:R-:W0:Y:S01]  /*12f0*/  LDC.64 R12, c[0x0][0x390] ;  /* 0x0000e400ff0c7b82 */ /* 0x001e220000000a00 */
[----:B------:R-:W2:Y:S01]  /*1300*/  LDCU.64 UR4, c[0x0][0x390] ;  /* 0x00007200ff0477ac */ /* 0x000ea20008000a00 */
[CC--:B------:R-:W-:Y:S01]  /*1310*/  IADD3 R11, P1, PT, R16.reuse, R17.reuse, RZ ;  /* 0x00000011100b7210 */ /* 0x0c0fe20007f3e0ff */
[----:B-1----:R-:W-:Y:S01]  /*1320*/  IMAD.WIDE.U32 R14, R17, 0x4, R28 ;  /* 0x00000004110e7825 */ /* 0x002fe200078e001c */
[----:B------:R-:W-:Y:S02]  /*1330*/  IADD3 R25, PT, PT, R16, R17, RZ ;  /* 0x0000001110197210 */ /* 0x000fe40007ffe0ff */
[----:B------:R-:W-:Y:S02]  /*1340*/  IADD3.X R26, PT, PT, RZ, RZ, RZ, P1, !PT ;  /* 0x000000ffff1a7210 */ /* 0x000fe40000ffe4ff */
[----:B------:R-:W3:Y:S04]  /*1350*/  LDG.E R18, desc[UR8][R14.64] ;  /* 0x000000080e127981 */ /* 0x000ee8000c1e1900 */
[----:B------:R-:W4:Y:S01]  /*1360*/  LDG.E R24, desc[UR8][R14.64+0x4] ;  /* 0x000004080e187981 */ /* 0x000f22000c1e1900 */
[----:B--2---:R-:W-:-:S04]  /*1370*/  LEA R10, P1, R11, UR4, 0x2 ;  /* 0x000000040b0a7c11 */ /* 0x004fc8000f8210ff */
[----:B------:R-:W-:Y:S01]  /*1380*/  LEA.HI.X R11, R11, UR5, R26, 0x2, P1 ;  /* 0x000000050b0b7c11 */ /* 0x000fe200088f141a */
[----:B0-----:R-:W-:-:S05]  /*1390*/  IMAD.WIDE.U32 R12, R25, 0x4, R12 ;  /* 0x00000004190c7825 */ /* 0x001fca00078e000c */
[----:B------:R-:W4:Y:S04]  /*13a0*/  LDG.E R11, desc[UR8][R10.64+0x4] ;  /* 0x000004080a0b7981 */ /* 0x000f28000c1e1900 */
[----:B------:R-:W3:Y:S01]  /*13b0*/  LDG.E R13, desc[UR8][R12.64] ;  /* 0x000000080c0d7981 */ /* 0x000ee2000c1e1900 */
[----:B------:R-:W-:-:S05]  /*13c0*/  LEA R25, R17, R1, 0x2 ;  /* 0x0000000111197211 */ /* 0x000fca00078e10ff */
[----:B------:R-:W2:Y:S04]  /*13d0*/  LDL R26, [R25] ;  /* 0x00000000191a7983 */ /* 0x000ea80000100800 */
[----:B------:R-:W5:Y:S01]  /*13e0*/  LDL R14, [R25+0x4] ;  /* 0x00000400190e7983 */ /* 0x000f620000100800 */
[----:B------:R-:W-:Y:S01]  /*13f0*/  IADD3 R17, PT, PT, R17, 0x2, RZ ;  /* 0x0000000211117810 */ /* 0x000fe20007ffe0ff */
[----:B----4-:R-:W-:Y:S01]  /*1400*/  FADD R24, R24, -R11 ;  /* 0x8000000b18187221 */ /* 0x010fe20000000000 */
[----:B---3--:R-:W-:-:S04]  /*1410*/  FADD R18, R18, -R13 ;  /* 0x8000000d12127221 */ /* 0x008fc80000000000 */
[----:B------:R3:W-:Y:S04]  /*1420*/  STL [R25+0xc], R24 ;  /* 0x00000c1819007387 */ /* 0x0007e80000100800 */
[----:B------:R3:W-:Y:S01]  /*1430*/  STL [R25+0x8], R18 ;  /* 0x0000081219007387 */ /* 0x0007e20000100800 */
[----:B--2---:R-:W-:-:S04]  /*1440*/  FFMA R19, R18, R26, R19 ;  /* 0x0000001a12137223 */ /* 0x004fc80000000013 */
[----:B-----5:R-:W-:-:S07]  /*1450*/  FFMA R19, R24, R14, R19 ;  /* 0x0000000e18137223 */ /* 0x020fce0000000013 */
.L_x_99:
[----:B------:R-:W-:Y:S05]  /*1460*/  @!P0 BRA `(.L_x_97) ;  /* 0x00000000002c8947 */ /* 0x000fea0003800000 */
[----:B------:R-:W2:Y:S01]  /*1470*/  LDC.64 R10, c[0x0][0x390] ;  /* 0x0000e400ff0a7b82 */ /* 0x000ea20000000a00 */
[----:B01----:R-:W-:Y:S02]  /*1480*/  IMAD.IADD R15, R16, 0x1, R17 ;  /* 0x00000001100f7824 */ /* 0x003fe400078e0211 */
[----:B------:R-:W-:-:S06]  /*1490*/  IMAD.WIDE.U32 R12, R17, 0x4, R28 ;  /* 0x00000004110c7825 */ /* 0x000fcc00078e001c */
[----:B------:R-:W4:Y:S01]  /*14a0*/  LDG.E R12, desc[UR8][R12.64] ;  /* 0x000000080c0c7981 */ /* 0x000f22000c1e1900 */
[----:B--2---:R-:W-:-:S06]  /*14b0*/  IMAD.WIDE.U32 R10, R15, 0x4, R10 ;  /* 0x000000040f0a7825 */ /* 0x004fcc00078e000a */
[----:B------:R-:W4:Y:S01]  /*14c0*/  LDG.E R11, desc[UR8][R10.64] ;  /* 0x000000080a0b7981 */ /* 0x000f22000c1e1900 */
[----:B------:R-:W-:-:S05]  /*14d0*/  LEA R17, R17, R1, 0x2 ;  /* 0x0000000111117211 */ /* 0x000fca00078e10ff */
[----:B------:R-:W2:Y:S01]  /*14e0*/  LDL R15, [R17] ;  /* 0x00000000110f7983 */ /* 0x000ea20000100800 */
[----:B----4-:R-:W-:-:S05]  /*14f0*/  FADD R14, R12, -R11 ;  /* 0x8000000b0c0e7221 */ /* 0x010fca0000000000 */
[----:B------:R4:W-:Y:S01]  /*1500*/  STL [R17+0x8], R14 ;  /* 0x0000080e11007387 */ /* 0x0009e20000100800 */
[----:B--2---:R-:W-:-:S07]  /*1510*/  FFMA R19, R14, R15, R19 ;  /* 0x0000000f0e137223 */ /* 0x004fce0000000013 */
.L_x_97:
[----:B------:R-:W2:Y:S01]  /*1520*/  MUFU.RCP R26, R9 ;  /* 0x00000009001a7308 */ /* 0x000ea20000001000 */
[----:B------:R-:W-:Y:S07]  /*1530*/  BSSY.RECONVERGENT B2, `(.L_x_100) ;  /* 0x000000a000027945 */ /* 0x000fee0003800200 */
[----:B------:R-:W5:Y:S01]  /*1540*/  FCHK P0, R19, R9 ;  /* 0x0000000913007302 */ /* 0x000f620000000000 */
[----:B--2---:R-:W-:-:S04]  /*1550*/  FFMA R11, R26, -R9, 1 ;  /* 0x3f8000001a0b7423 */ /* 0x004fc80000000809 */
[----:B------:R-:W-:-:S04]  /*1560*/  FFMA R26, R26, R11, R26 ;  /* 0x0000000b1a1a7223 */ /* 0x000fc8000000001a */
[----:B------:R-:W-:-:S04]  /*1570*/  FFMA R10, R26, R19, RZ ;  /* 0x000000131a0a7223 */ /* 0x000fc800000000ff */
[----:B------:R-:W-:-:S04]  /*1580*/  FFMA R11, R10, -R9, R19 ;  /* 0x800000090a0b7223 */ /* 0x000fc80000000013 */
[----:B------:R-:W-:Y:S01]  /*1590*/  FFMA R26, R26, R11, R10 ;  /* 0x0000000b1a1a7223 */ /* 0x000fe2000000000a */
[----:B-----5:R-:W-:Y:S06]  /*15a0*/  @!P0 BRA `(.L_x_101) ;  /* 0x0000000000088947 */ /* 0x020fec0003800000 */
[----:B0-----:R-:W-:-:S07]  /*15b0*/  MOV R12, 0x15d0 ;  /* 0x000015d0000c7802 */ /* 0x001fce0000000f00 */
[----:B-1-34-:R-:W-:Y:S05]  /*15c0*/  CALL.REL.NOINC `($__internal_4_$__cuda_sm3x_div_rn_noftz_f32_slowpath) ;  /* 0x0000001800447944 */ /* 0x01afea0003c00000 */
.L_x_101:
[----:B------:R-:W-:Y:S05]  /*15d0*/  BSYNC.RECONVERGENT B2 ;  /* 0x0000000000027941 */ /* 0x000fea0003800200 */
.L_x_100:
[----:B------:R-:W0:Y:S01]  /*15e0*/  LDCU UR4, c[0x0][0x38c] ;  /* 0x00007180ff0477ac */ /* 0x000e220008000800 */
[----:B------:R-:W-:Y:S01]  /*15f0*/  HFMA2 R11, -RZ, RZ, 2, 0 ;  /* 0x40000000ff0b7431 */ /* 0x000fe200000001ff */
[----:B------:R-:W-:Y:S04]  /*1600*/  BSSY.RELIABLE B2, `(.L_x_102) ;  /* 0x00000a9000027945 */ /* 0x000fe80003800100 */
[----:B------:R-:W-:Y:S01]  /*1610*/  FFMA R10, R26, R11, -1 ;  /* 0xbf8000001a0a7423 */ /* 0x000fe2000000000b */
[----:B0-----:R-:W-:Y:S01]  /*1620*/  I2FP.F32.S32 R13, UR4 ;  /* 0x00000004000d7c45 */ /* 0x001fe20008201400 */
[----:B------:R-:W0:Y:S04]  /*1630*/  LDCU UR4, c[0x0][0x38c] ;  /* 0x00007180ff0477ac */ /* 0x000e280008000800 */
[----:B------:R-:W-:-:S04]  /*1640*/  FMUL R10, R13, R10 ;  /* 0x0000000a0d0a7220 */ /* 0x000fc80000400000 */
[----:B------:R-:W-:-:S04]  /*1650*/  FADD R10, |R10|, 0.5 ;  /* 0x3f0000000a0a7421 */ /* 0x000fc80000000200 */
[----:B---3--:R-:W0:Y:S02]  /*1660*/  F2I.FLOOR.NTZ R24, R10 ;  /* 0x0000000a00187305 */ /* 0x008e240000207100 */
[----:B0-----:R-:W-:-:S04]  /*1670*/  ISETP.GT.AND P0, PT, R24, UR4, PT ;  /* 0x0000000418007c0c */ /* 0x001fc8000bf04270 */
[----:B------:R-:W-:-:S13]  /*1680*/  ISETP.GT.AND P0, PT, R24, -0x1, !P0 ;  /* 0xffffffff1800780c */ /* 0x000fda0004704270 */
[----:B------:R-:W-:Y:S05]  /*1690*/  @!P0 BRA `(.L_x_103) ;  /* 0x0000000800688947 */ /* 0x000fea0003800000 */
[----:B------:R-:W0:Y:S01]  /*16a0*/  LDCU UR4, c[0x0][0x384] ;  /* 0x00007080ff0477ac */ /* 0x000e220008000800 */
[----:B-1----:R-:W-:Y:S02]  /*16b0*/  MOV R25, RZ ;  /* 0x000000ff00197202 */ /* 0x002fe40000000f00 */
[----:B------:R-:W-:Y:S01]  /*16c0*/  MOV R16, RZ ;  /* 0x000000ff00107202 */ /* 0x000fe20000000f00 */
[----:B0-----:R-:W-:-:S04]  /*16d0*/  UIADD3 UR4, UPT, UPT, UR4, -0x1, URZ ;  /* 0xffffffff04047890 */ /* 0x001fc8000fffe0ff */
[----:B------:R-:W-:-:S09]  /*16e0*/  UISETP.GE.U32.AND UP0, UPT, UR4, 0xf, UPT ;  /* 0x0000000f0400788c */ /* 0x000fd2000bf06070 */
[----:B------:R-:W-:Y:S05]  /*16f0*/  BRA.U !UP0, `(.L_x_104) ;  /* 0x0000000108c07547 */ /* 0x000fea000b800000 */
[----:B------:R-:W-:Y:S01]  /*1700*/  IMAD.MOV.U32 R25, RZ, RZ, RZ ;  /* 0x000000ffff197224 */ /* 0x000fe200078e00ff */
[----:B------:R-:W-:-:S07]  /*1710*/  MOV R16, RZ ;  /* 0x000000ff00107202 */ /* 0x000fce0000000f00 */
.L_x_105:
[----:B------:R-:W-:-:S05]  /*1720*/  LEA R27, R25, R1, 0x2 ;  /* 0x00000001191b7211 */ /* 0x000fca00078e10ff */
[----:B------:R-:W2:Y:S04]  /*1730*/  LDL.64 R10, [R27+0x8] ;  /* 0x000008001b0a7983 */ /* 0x000ea80000100a00 */
[----:B------:R-:W2:Y:S04]  /*1740*/  LDL.64 R12, [R27] ;  /* 0x000000001b0c7983 */ /* 0x000ea80000100a00 */
[----:B----4-:R-:W3:Y:S01]  /*1750*/  LDL.64 R14, [R27+0x10] ;  /* 0x000010001b0e7983 */ /* 0x010ee20000100a00 */
[-C--:B--2---:R-:W-:Y:S01]  /*1760*/  FFMA R17, R12, -R26.reuse, R10 ;  /* 0x8000001a0c117223 */ /* 0x084fe2000000000a */
[----:B------:R-:W-:-:S03]  /*1770*/  FFMA R13, R13, -R26, R11 ;  /* 0x8000001a0d0d7223 */ /* 0x000fc6000000000b */
[----:B------:R-:W-:-:S04]  /*1780*/  FFMA R16, R17, R17, R16 ;  /* 0x0000001111107223 */ /* 0x000fc80000000010 */
[----:B------:R-:W-:Y:S01]  /*1790*/  FFMA R16, R13, R13, R16 ;  /* 0x0000000d0d107223 */ /* 0x000fe20000000010 */
[----:B---3--:R-:W-:-:S04]  /*17a0*/  FFMA R13, R10, -R26, R14 ;  /* 0x8000001a0a0d7223 */ /* 0x008fc8000000000e */
[----:B------:R-:W-:Y:S02]  /*17b0*/  FFMA R18, R13, R13, R16 ;  /* 0x0000000d0d127223 */ /* 0x000fe40000000010 */
[----:B------:R-:W2:Y:S01]  /*17c0*/  LDL.64 R16, [R27+0x18] ;  /* 0x000018001b107983 */ /* 0x000ea20000100a00 */
[----:B------:R-:W-:-:S03]  /*17d0*/  FFMA R11, R11, -R26, R15 ;  /* 0x8000001a0b0b7223 */ /* 0x000fc6000000000f */
[----:B------:R-:W3:Y:S01]  /*17e0*/  LDL.64 R12, [R27+0x28] ;  /* 0x000028001b0c7983 */ /* 0x000ee20000100a00 */
[----:B------:R-:W-:-:S03]  /*17f0*/  FFMA R18, R11, R11, R18 ;  /* 0x0000000b0b127223 */ /* 0x000fc60000000012 */
[----:B------:R-:W4:Y:S01]  /*1800*/  LDL.64 R10, [R27+0x20] ;  /* 0x000020001b0a7983 */ /* 0x000f220000100a00 */
[-C--:B--2---:R-:W-:Y:S01]  /*1810*/  FFMA R19, R14, -R26.reuse, R16 ;  /* 0x8000001a0e137223 */ /* 0x084fe20000000010 */
[----:B------:R-:W-:-:S03]  /*1820*/  FFMA R15, R15, -R26, R17 ;  /* 0x8000001a0f0f7223 */ /* 0x000fc60000000011 */
[----:B------:R-:W-:-:S04]  /*1830*/  FFMA R18, R19, R19, R18 ;  /* 0x0000001313127223 */ /* 0x000fc80000000012 */
[----:B------:R-:W-:Y:S01]  /*1840*/  FFMA R18, R15, R15, R18 ;  /* 0x0000000f0f127223 */ /* 0x000fe20000000012 */
[-C--:B----4-:R-:W-:Y:S01]  /*1850*/  FFMA R15, R16, -R26.reuse, R10 ;  /* 0x8000001a100f7223 */ /* 0x090fe2000000000a */
[----:B------:R-:W-:-:S03]  /*1860*/  FFMA R17, R17, -R26, R11 ;  /* 0x8000001a11117223 */ /* 0x000fc6000000000b */
[----:B------:R-:W-:Y:S01]  /*1870*/  FFMA R18, R15, R15, R18 ;  /* 0x0000000f0f127223 */ /* 0x000fe20000000012 */
[----:B---3--:R-:W-:-:S03]  /*1880*/  FFMA R15, R10, -R26, R12 ;  /* 0x8000001a0a0f7223 */ /* 0x008fc6000000000c */
[----:B------:R-:W-:Y:S02]  /*1890*/  FFMA R18, R17, R17, R18 ;  /* 0x0000001111127223 */ /* 0x000fe40000000012 */
[----:B------:R-:W2:Y:S02]  /*18a0*/  LDL.64 R16, [R27+0x38] ;  /* 0x000038001b107983 */ /* 0x000ea40000100a00 */
[----:B------:R-:W-:Y:S02]  /*18b0*/  FFMA R10, R15, R15, R18 ;  /* 0x0000000f0f0a7223 */ /* 0x000fe40000000012 */
[----:B------:R-:W3:Y:S04]  /*18c0*/  LDL.64 R14, [R27+0x30] ;  /* 0x000030001b0e7983 */ /* 0x000ee80000100a00 */
[----:B------:R-:W4:Y:S01]  /*18d0*/  LDL.64 R18, [R27+0x40] ;  /* 0x000040001b127983 */ /* 0x000f220000100a00 */
[----:B------:R-:W-:-:S04]  /*18e0*/  FFMA R11, R11, -R26, R13 ;  /* 0x8000001a0b0b7223 */ /* 0x000fc8000000000d */
[----:B------:R-:W-:Y:S01]  /*18f0*/  FFMA R10, R11, R11, R10 ;  /* 0x0000000b0b0a7223 */ /* 0x000fe2000000000a */
[----:B------:R-:W-:-:S04]  /*1900*/  IADD3 R25, PT, PT, R25, 0x10, RZ ;  /* 0x0000001019197810 */ /* 0x000fc80007ffe0ff */
[----:B------:R-:W-:Y:S01]  /*1910*/  ISETP.NE.AND P0, PT, R25, R6, PT ;  /* 0x000000061900720c */ /* 0x000fe20003f05270 */
[-C--:B---3--:R-:W-:Y:S01]  /*1920*/  FFMA R11, R12, -R26.reuse, R14 ;  /* 0x8000001a0c0b7223 */ /* 0x088fe2000000000e */
[----:B------:R-:W-:-:S03]  /*1930*/  FFMA R13, R13, -R26, R15 ;  /* 0x8000001a0d0d7223 */ /* 0x000fc6000000000f */
[----:B------:R-:W-:Y:S01]  /*1940*/  FFMA R10, R11, R11, R10 ;  /* 0x0000000b0b0a7223 */ /* 0x000fe2000000000a */
[----:B--2---:R-:W-:-:S03]  /*1950*/  FFMA R11, R14, -R26, R16 ;  /* 0x8000001a0e0b7223 */ /* 0x004fc60000000010 */
[----:B------:R-:W-:Y:S01]  /*1960*/  FFMA R10, R13, R13, R10 ;  /* 0x0000000d0d0a7223 */ /* 0x000fe2000000000a */
[----:B------:R-:W-:-:S03]  /*1970*/  FFMA R15, R15, -R26, R17 ;  /* 0x8000001a0f0f7223 */ /* 0x000fc60000000011 */
[----:B------:R-:W-:Y:S01]  /*1980*/  FFMA R10, R11, R11, R10 ;  /* 0x0000000b0b0a7223 */ /* 0x000fe2000000000a */
[----:B----4-:R-:W-:-:S03]  /*1990*/  FFMA R11, R16, -R26, R18 ;  /* 0x8000001a100b7223 */ /* 0x010fc60000000012 */
[----:B------:R-:W-:Y:S01]  /*19a0*/  FFMA R10, R15, R15, R10 ;  /* 0x0000000f0f0a7223 */ /* 0x000fe2000000000a */
[----:B------:R-:W-:-:S03]  /*19b0*/  FFMA R19, R17, -R26, R19 ;  /* 0x8000001a11137223 */ /* 0x000fc60000000013 */
[----:B------:R-:W-:-:S04]  /*19c0*/  FFMA R10, R11, R11, R10 ;  /* 0x0000000b0b0a7223 */ /* 0x000fc8000000000a */
[----:B------:R-:W-:Y:S01]  /*19d0*/  FFMA R16, R19, R19, R10 ;  /* 0x0000001313107223 */ /* 0x000fe2000000000a */
[----:B------:R-:W-:Y:S06]  /*19e0*/  @P0 BRA `(.L_x_105) ;  /* 0xfffffffc004c0947 */ /* 0x000fec000383ffff */
[----:B------:R-:W-:-:S07]  /*19f0*/  MOV R25, R6 ;  /* 0x0000000600197202 */ /* 0x000fce0000000f00 */
.L_x_104:
[----:B------:R-:W0:Y:S02]  /*1a00*/  LDCU UR4, c[0x0][0x384] ;  /* 0x00007080ff0477ac */ /* 0x000e240008000800 */
[----:B0-----:R-:W-:-:S04]  /*1a10*/  ULOP3.LUT UR4, UR4, 0xf, URZ, 0xc0, !UPT ;  /* 0x0000000f04047892 */ /* 0x001fc8000f8ec0ff */
[----:B------:R-:W-:-:S09]  /*1a20*/  UISETP.NE.AND UP0, UPT, UR4, URZ, UPT ;  /* 0x000000ff0400728c */ /* 0x000fd2000bf05270 */
[----:B------:R-:W-:Y:S05]  /*1a30*/  BRA.U !UP0, `(.L_x_106) ;  /* 0x0000000108ec7547 */ /* 0x000fea000b800000 */
[----:B------:R-:W-:-:S04]  /*1a40*/  UIADD3 UR4, UPT, UPT, UR4, -0x1, URZ ;  /* 0xffffffff04047890 */ /* 0x000fc8000fffe0ff */
[----:B------:R-:W-:-:S09]  /*1a50*/  UISETP.GE.U32.AND UP0, UPT, UR4, 0x7, UPT ;  /* 0x000000070400788c */ /* 0x000fd2000bf06070 */
[----:B------:R-:W-:Y:S05]  /*1a60*/  BRA.U !UP0, `(.L_x_107) ;  /* 0x00000001085c7547 */ /* 0x000fea000b800000 */
[----:B------:R-:W-:-:S05]  /*1a70*/  IMAD R27, R25, 0x4, R1 ;  /* 0x00000004191b7824 */ /* 0x000fca00078e0201 */
[----:B------:R-:W2:Y:S04]  /*1a80*/  LDL.64 R10, [R27+0x8] ;  /* 0x000008001b0a7983 */ /* 0x000ea80000100a00 */
[----:B------:R-:W2:Y:S04]  /*1a90*/  LDL.64 R12, [R27] ;  /* 0x000000001b0c7983 */ /* 0x000ea80000100a00 */
[----:B------:R-:W3:Y:S01]  /*1aa0*/  LDL.64 R18, [R27+0x20] ;  /* 0x000020001b127983 */ /* 0x000ee20000100a00 */
[----:B--2---:R-:W-:-:S04]  /*1ab0*/  FFMA R15, R12, -R26, R10 ;  /* 0x8000001a0c0f7223 */ /* 0x004fc8000000000a */
[----:B------:R-:W-:Y:S02]  /*1ac0*/  FFMA R12, R15, R15, R16 ;  /* 0x0000000f0f0c7223 */ /* 0x000fe40000000010 */
[----:B----4-:R-:W2:Y:S04]  /*1ad0*/  LDL.64 R14, [R27+0x10] ;  /* 0x000010001b0e7983 */ /* 0x010ea80000100a00 */
[----:B------:R-:W4:Y:S01]  /*1ae0*/  LDL.64 R16, [R27+0x18] ;  /* 0x000018001b107983 */ /* 0x000f220000100a00 */
[----:B------:R-:W-:-:S04]  /*1af0*/  FFMA R13, -R26, R13, R11 ;  /* 0x0000000d1a0d7223 */ /* 0x000fc8000000010b */
[----:B------:R-:W-:Y:S01]  /*1b00*/  FFMA R12, R13, R13, R12 ;  /* 0x0000000d0d0c7223 */ /* 0x000fe2000000000c */
[----:B------:R-:W-:Y:S01]  /*1b10*/  IADD3 R25, PT, PT, R25, 0x8, RZ ;  /* 0x0000000819197810 */ /* 0x000fe20007ffe0ff */
[----:B--2---:R-:W-:Y:S01]  /*1b20*/  FFMA R13, R10, -R26, R14 ;  /* 0x8000001a0a0d7223 */ /* 0x004fe2000000000e */
[----:B------:R-:W-:-:S03]  /*1b30*/  FFMA R11, -R26, R11, R15 ;  /* 0x0000000b1a0b7223 */ /* 0x000fc6000000010f */
[----:B------:R-:W-:-:S04]  /*1b40*/  FFMA R12, R13, R13, R12 ;  /* 0x0000000d0d0c7223 */ /* 0x000fc8000000000c */
[----:B------:R-:W-:Y:S01]  /*1b50*/  FFMA R12, R11, R11, R12 ;  /* 0x0000000b0b0c7223 */ /* 0x000fe2000000000c */
[----:B----4-:R-:W-:Y:S01]  /*1b60*/  FFMA R11, R14, -R26, R16 ;  /* 0x8000001a0e0b7223 */ /* 0x010fe20000000010 */
[----:B------:R-:W-:-:S03]  /*1b70*/  FFMA R15, -R26, R15, R17 ;  /* 0x0000000f1a0f7223 */ /* 0x000fc60000000111 */
[----:B------:R-:W-:Y:S01]  /*1b80*/  FFMA R12, R11, R11, R12 ;  /* 0x0000000b0b0c7223 */ /* 0x000fe2000000000c */
[----:B---3--:R-:W-:-:S03]  /*1b90*/  FFMA R11, R16, -R26, R18 ;  /* 0x8000001a100b7223 */ /* 0x008fc60000000012 */
[----:B------:R-:W-:Y:S01]  /*1ba0*/  FFMA R12, R15, R15, R12 ;  /* 0x0000000f0f0c7223 */ /* 0x000fe2000000000c */
[----:B------:R-:W-:-:S03]  /*1bb0*/  FFMA R19, -R26, R17, R19 ;  /* 0x000000111a137223 */ /* 0x000fc60000000113 */
[----:B------:R-:W-:-:S04]  /*1bc0*/  FFMA R12, R11, R11, R12 ;  /* 0x0000000b0b0c7223 */ /* 0x000fc8000000000c */
[----:B------:R-:W-:-:S07]  /*1bd0*/  FFMA R16, R19, R19, R12 ;  /* 0x0000001313107223 */ /* 0x000fce000000000c */
.L_x_107:
[----:B------:R-:W-:Y:S05]  /*1be0*/  @!P3 BRA `(.L_x_106) ;  /* 0x000000000080b947 */ /* 0x000fea0003800000 */
[----:B------:R-:W-:Y:S02]  /*1bf0*/  IADD3 R10, PT, PT, R2, -0x1, RZ ;  /* 0xffffffff020a7810 */ /* 0x000fe40007ffe0ff */
[----:B------:R-:W-:Y:S02]  /*1c00*/  ISETP.NE.AND P1, PT, R3, RZ, PT ;  /* 0x000000ff0300720c */ /* 0x000fe40003f25270 */
[----:B------:R-:W-:-:S13]  /*1c10*/  ISETP.GE.U32.AND P0, PT, R10, 0x3, PT ;  /* 0x000000030a00780c */ /* 0x000fda0003f06070 */
[----:B------:R-:W-:Y:S05]  /*1c20*/  @!P0 BRA `(.L_x_108) ;  /* 0x0000000000348947 */ /* 0x000fea0003800000 */
[----:B----4-:R-:W-:-:S05]  /*1c30*/  LEA R17, R25, R1, 0x2 ;  /* 0x0000000119117211 */ /* 0x010fca00078e10ff */
[----:B------:R-:W2:Y:S04]  /*1c40*/  LDL.64 R10, [R17+0x8] ;  /* 0x00000800110a7983 */ /* 0x000ea80000100a00 */
[----:B------:R-:W2:Y:S04]  /*1c50*/  LDL.64 R12, [R17] ;  /* 0x00000000110c7983 */ /* 0x000ea80000100a00 */
[----:B------:R-:W3:Y:S01]  /*1c60*/  LDL.64 R14, [R17+0x10] ;  /* 0x00001000110e7983 */ /* 0x000ee20000100a00 */
[----:B------:R-:W-:Y:S01]  /*1c70*/  IADD3 R25, PT, PT, R25, 0x4, RZ ;  /* 0x0000000419197810 */ /* 0x000fe20007ffe0ff */
[----:B--2---:R-:W-:Y:S01]  /*1c80*/  FFMA R19, R12, -R26, R10 ;  /* 0x8000001a0c137223 */ /* 0x004fe2000000000a */
[----:B------:R-:W-:-:S03]  /*1c90*/  FFMA R13, -R26, R13, R11 ;  /* 0x0000000d1a0d7223 */ /* 0x000fc6000000010b */
[----:B------:R-:W-:Y:S01]  /*1ca0*/  FFMA R16, R19, R19, R16 ;  /* 0x0000001313107223 */ /* 0x000fe20000000010 */
[----:B---3--:R-:W-:Y:S01]  /*1cb0*/  FFMA R19, R10, -R26, R14 ;  /* 0x8000001a0a137223 */ /* 0x008fe2000000000e */
[----:B------:R-:W-:Y:S02]  /*1cc0*/  FFMA R15, -R26, R11, R15 ;  /* 0x0000000b1a0f7223 */ /* 0x000fe4000000010f */
[----:B------:R-:W-:-:S04]  /*1cd0*/  FFMA R16, R13, R13, R16 ;  /* 0x0000000d0d107223 */ /* 0x000fc80000000010 */
[----:B------:R-:W-:-:S04]  /*1ce0*/  FFMA R16, R19, R19, R16 ;  /* 0x0000001313107223 */ /* 0x000fc80000000010 */
[----:B------:R-:W-:-:S07]  /*1cf0*/  FFMA R16, R15, R15, R16 ;  /* 0x0000000f0f107223 */ /* 0x000fce0000000010 */
.L_x_108:
[----:B------:R-:W-:Y:S05]  /*1d00*/  @!P1 BRA `(.L_x_106) ;  /* 0x0000000000389947 */ /* 0x000fea0003800000 */
[----:B----4-:R-:W-:-:S05]  /*1d10*/  IMAD R14, R25, 0x4, R1 ;  /* 0x00000004190e7824 */ /* 0x010fca00078e0201 */
[----:B------:R-:W2:Y:S04]  /*1d20*/  LDL.64 R10, [R14+0x8] ;  /* 0x000008000e0a7983 */ /* 0x000ea80000100a00 */
[----:B------:R-:W2:Y:S01]  /*1d30*/  LDL.64 R12, [R14] ;  /* 0x000000000e0c7983 */ /* 0x000ea20000100a00 */
[----:B------:R-:W-:Y:S01]  /*1d40*/  ISETP.NE.AND P0, PT, R3, 0x1, PT ;  /* 0x000000010300780c */ /* 0x000fe20003f05270 */
[----:B--2---:R-:W-:-:S04]  /*1d50*/  FFMA R15, R12, -R26, R10 ;  /* 0x8000001a0c0f7223 */ /* 0x004fc8000000000a */
[----:B------:R-:W-:-:S08]  /*1d60*/  FFMA R16, R15, R15, R16 ;  /* 0x0000000f0f107223 */ /* 0x000fd00000000010 */
[----:B------:R-:W-:Y:S05]  /*1d70*/  @!P0 BRA `(.L_x_106) ;  /* 0x00000000001c8947 */ /* 0x000fea0003800000 */
[----:B------:R-:W-:Y:S01]  /*1d80*/  ISETP.NE.AND P0, PT, R3, 0x2, PT ;  /* 0x000000020300780c */ /* 0x000fe20003f05270 */
[----:B------:R-:W-:-:S04]  /*1d90*/  FFMA R11, -R26, R13, R11 ;  /* 0x0000000d1a0b7223 */ /* 0x000fc8000000010b */
[----:B------:R-:W-:-:S08]  /*1da0*/  FFMA R16, R11, R11, R16 ;  /* 0x0000000b0b107223 */ /* 0x000fd00000000010 */
[----:B------:R-:W-:Y:S05]  /*1db0*/  @!P0 BRA `(.L_x_106) ;  /* 0x00000000000c8947 */ /* 0x000fea0003800000 */
[----:B------:R-:W2:Y:S02]  /*1dc0*/  LDL R11, [R14+0x10] ;  /* 0x000010000e0b7983 */ /* 0x000ea40000100800 */
[----:B--2---:R-:W-:-:S04]  /*1dd0*/  FFMA R11, R10, -R26, R11 ;  /* 0x8000001a0a0b7223 */ /* 0x004fc8000000000b */
[----:B------:R-:W-:-:S07]  /*1de0*/  FFMA R16, R11, R11, R16 ;  /* 0x0000000b0b107223 */ /* 0x000fce0000000010 */
.L_x_106:
[----:B------:R-:W-:Y:S01]  /*1df0*/  IADD3 R11, PT, PT, R9, -0xd000000, RZ ;  /* 0xf3000000090b7810 */ /* 0x000fe20007ffe0ff */
[----:B------:R0:W1:Y:S01]  /*1e00*/  MUFU.RSQ R10, R9 ;  /* 0x00000009000a7308 */ /* 0x0000620000001400 */
[----:B------:R-:W-:Y:S02]  /*1e10*/  BSSY.RECONVERGENT B3, `(.L_x_109) ;  /* 0x000000c000037945 */ /* 0x000fe40003800200 */
[----:B------:R-:W-:-:S13]  /*1e20*/  ISETP.GT.U32.AND P0, PT, R11, 0x727fffff, PT ;  /* 0x727fffff0b00780c */ /* 0x000fda0003f04070 */
[----:B0-----:R-:W-:Y:S05]  /*1e30*/  @!P0 BRA `(.L_x_110) ;  /* 0x0000000000148947 */ /* 0x001fea0003800000 */
[----:B-1----:R-:W-:Y:S02]  /*1e40*/  MOV R10, R9 ;  /* 0x00000009000a7202 */ /* 0x002fe40000000f00 */
[----:B------:R-:W-:-:S07]  /*1e50*/  MOV R13, 0x1e70 ;  /* 0x00001e70000d7802 */ /* 0x000fce0000000f00 */
[----:B----4-:R-:W-:Y:S05]  /*1e60*/  CALL.REL.NOINC `($__internal_3_$__cuda_sm20_sqrt_rn_f32_slowpath) ;  /* 0x0000000c00c07944 */ /* 0x010fea0003c00000 */
[----:B------:R-:W-:Y:S01]  /*1e70*/  MOV R12, R14 ;  /* 0x0000000e000c7202 */ /* 0x000fe20000000f00 */
[----:B------:R-:W-:Y:S06]  /*1e80*/  BRA `(.L_x_111) ;  /* 0x0000000000107947 */ /* 0x000fec0003800000 */
.L_x_110:
[C---:B-1----:R-:W-:Y:S01]  /*1e90*/  FMUL.FTZ R12, R10.reuse, R9 ;  /* 0x000000090a0c7220 */ /* 0x042fe20000410000 */
[----:B------:R-:W-:-:S03]  /*1ea0*/  FMUL.FTZ R10, R10, 0.5 ;  /* 0x3f0000000a0a7820 */ /* 0x000fc60000410000 */
[----:B------:R-:W-:-:S04]  /*1eb0*/  FFMA R11, -R12, R12, R9 ;  /* 0x0000000c0c0b7223 */ /* 0x000fc80000000109 */
[----:B------:R-:W-:-:S07]  /*1ec0*/  FFMA R12, R11, R10, R12 ;  /* 0x0000000a0b0c7223 */ /* 0x000fce000000000c */
.L_x_111:
[----:B------:R-:W-:Y:S05]  /*1ed0*/  BSYNC.RECONVERGENT B3 ;  /* 0x0000000000037941 */ /* 0x000fea0003800200 */
.L_x_109:
[----:B------:R-:W0:Y:S02]  /*1ee0*/  LDC.64 R10, c[0x0][0x3a8] ;  /* 0x0000ea00ff0a7b82 */ /* 0x000e240000000a00 */
[----:B0-----:R-:W-:-:S06]  /*1ef0*/  IMAD.WIDE.U32 R10, R24, 0x4, R10 ;  /* 0x00000004180a7825 */ /* 0x001fcc00078e000a */
[----:B------:R-:W2:Y:S01]  /*1f00*/  LDG.E R11, desc[UR8][R10.64] ;  /* 0x000000080a0b7981 */ /* 0x000ea2000c1e1900 */
[----:B------:R-:W-:Y:S01]  /*1f10*/  IADD3 R13, PT, PT, R16, -0xd000000, RZ ;  /* 0xf3000000100d7810 */ /* 0x000fe20007ffe0ff */
[----:B------:R0:W1:Y:S01]  /*1f20*/  MUFU.RSQ R15, R16 ;  /* 0x00000010000f7308 */ /* 0x0000620000001400 */
[----:B------:R-:W-:Y:S02]  /*1f30*/  BSSY.RECONVERGENT B3, `(.L_x_112) ;  /* 0x000000d000037945 */ /* 0x000fe40003800200 */
[----:B------:R-:W-:Y:S01]  /*1f40*/  ISETP.GT.U32.AND P0, PT, R13, 0x727fffff, PT ;  /* 0x727fffff0d00780c */ /* 0x000fe20003f04070 */
[----:B--2---:R-:W-:-:S12]  /*1f50*/  FMUL R12, R11, R12 ;  /* 0x0000000c0b0c7220 */ /* 0x004fd80000400000 */
[----:B01----:R-:W-:Y:S05]  /*1f60*/  @!P0 BRA `(.L_x_113) ;  /* 0x0000000000148947 */ /* 0x003fea0003800000 */
[----:B------:R-:W-:Y:S01]  /*1f70*/  IMAD.MOV.U32 R10, RZ, RZ, R16 ;  /* 0x000000ffff0a7224 */ /* 0x000fe200078e0010 */
[----:B------:R-:W-:-:S07]  /*1f80*/  MOV R13, 0x1fa0 ;  /* 0x00001fa0000d7802 */ /* 0x000fce0000000f00 */
[----:B----4-:R-:W-:Y:S05]  /*1f90*/  CALL.REL.NOINC `($__internal_3_$__cuda_sm20_sqrt_rn_f32_slowpath) ;  /* 0x0000000c00747944 */ /* 0x010fea0003c00000 */
[----:B------:R-:W-:Y:S01]  /*1fa0*/  MOV R11, R14 ;  /* 0x0000000e000b7202 */ /* 0x000fe20000000f00 */
[----:B------:R-:W-:Y:S06]  /*1fb0*/  BRA `(.L_x_114) ;  /* 0x0000000000107947 */ /* 0x000fec0003800000 */
.L_x_113:
[C---:B------:R-:W-:Y:S01]  /*1fc0*/  FMUL.FTZ R11, R15.reuse, R16 ;  /* 0x000000100f0b7220 */ /* 0x040fe20000410000 */
[----:B------:R-:W-:-:S03]  /*1fd0*/  FMUL.FTZ R10, R15, 0.5 ;  /* 0x3f0000000f0a7820 */ /* 0x000fc60000410000 */
[----:B------:R-:W-:-:S04]  /*1fe0*/  FFMA R16, -R11, R11, R16 ;  /* 0x0000000b0b107223 */ /* 0x000fc80000000110 */
[----:B------:R-:W-:-:S07]  /*1ff0*/  FFMA R11, R16, R10, R11 ;  /* 0x0000000a100b7223 */ /* 0x000fce000000000b */
.L_x_114:
[----:B------:R-:W-:Y:S05]  /*2000*/  BSYNC.RECONVERGENT B3 ;  /* 0x0000000000037941 */ /* 0x000fea0003800200 */
.L_x_112:
[----:B------:R-:W-:-:S13]  /*2010*/  FSETP.GEU.AND P0, PT, R11, R12, PT ;  /* 0x0000000c0b00720b */ /* 0x000fda0003f0e000 */
[----:B------:R-:W-:Y:S05]  /*2020*/  @!P0 BREAK.RELIABLE B2 ;  /* 0x0000000000028942 */ /* 0x000fea0003800100 */
[----:B------:R-:W-:Y:S05]  /*2030*/  @!P0 BRA `(.L_x_115) ;  /* 0x00000000001c8947 */ /* 0x000fea0003800000 */
.L_x_103:
[----:B------:R-:W0:Y:S01]  /*2040*/  LDCU UR4, c[0x0][0x380] ;  /* 0x00007000ff0477ac */ /* 0x000e220008000800 */
[----:B------:R-:W-:-:S04]  /*2050*/  IADD3 R23, PT, PT, R23, 0x1, RZ ;  /* 0x0000000117177810 */ /* 0x000fc80007ffe0ff */
[----:B0-----:R-:W-:-:S13]  /*2060*/  ISETP.NE.AND P0, PT, R23, UR4, PT ;  /* 0x0000000417007c0c */ /* 0x001fda000bf05270 */
[----:B------:R-:W-:Y:S05]  /*2070*/  @!P0 BREAK.RELIABLE B2 ;  /* 0x0000000000028942 */ /* 0x000fea0003800100 */
[----:B------:R-:W-:Y:S05]  /*2080*/  @!P0 BRA `(.L_x_116) ;  /* 0x00000000002c8947 */ /* 0x000fea0003800000 */
[----:B------:R-:W-:Y:S05]  /*2090*/  BSYNC.RELIABLE B2 ;  /* 0x0000000000027941 */ /* 0x000fea0003800100 */
.L_x_102:
[----:B------:R-:W-:Y:S05]  /*20a0*/  BRA `(.L_x_117) ;  /* 0xffffffe800f87947 */ /* 0x000fea000383ffff */
.L_x_115:
[----:B------:R-:W0:Y:S01]  /*20b0*/  LDC.64 R10, c[0x0][0x3a0] ;  /* 0x0000e800ff0a7b82 */ /* 0x000e220000000a00 */
[----:B------:R-:W-:Y:S01]  /*20c0*/  MOV R13, 0xffffffff ;  /* 0xffffffff000d7802 */ /* 0x000fe20000000f00 */
[----:B0-----:R-:W-:-:S05]  /*20d0*/  IMAD.WIDE R8, R8, 0x4, R10 ;  /* 0x0000000408087825 */ /* 0x001fca00078e020a */
[----:B------:R1:W-:Y:S01]  /*20e0*/  STG.E desc[UR8][R8.64], R13 ;  /* 0x0000000d08007986 */ /* 0x0003e2000c101908 */
[----:B------:R-:W-:Y:S05]  /*20f0*/  BRA `(.L_x_116) ;  /* 0x0000000000107947 */ /* 0x000fea0003800000 */
.L_x_93:
[----:B01----:R-:W0:Y:S01]  /*2100*/  LDC.64 R10, c[0x0][0x3a0] ;  /* 0x0000e800ff0a7b82 */ /* 0x003e220000000a00 */
[----:B------:R-:W-:Y:S01]  /*2110*/  MOV R9, 0xffffffff ;  /* 0xffffffff00097802 */ /* 0x000fe20000000f00 */
[----:B0-----:R-:W-:-:S05]  /*2120*/  IMAD.WIDE R10, R8, 0x4, R10 ;  /* 0x00000004080a7825 */ /* 0x001fca00078e020a */
[----:B------:R0:W-:Y:S02]  /*2130*/  STG.E desc[UR8][R10.64], R9 ;  /* 0x000000090a007986 */ /* 0x0001e4000c101908 */
.L_x_116:
[----:B------:R-:W-:Y:S05]  /*2140*/  BSYNC.RECONVERGENT B0 ;  /* 0x0000000000007941 */ /* 0x000fea0003800200 */
.L_x_92:
[----:B------:R-:W-:Y:S05]  /*2150*/  @!P2 BRA `(.L_x_118) ;  /* 0xffffffe00088a947 */ /* 0x000fea000383ffff */
.L_x_87:
[----:B------:R-:W-:Y:S05]  /*2160*/  BSYNC.RECONVERGENT B1 ;  /* 0x0000000000017941 */ /* 0x000fea0003800200 */
.L_x_86:
[----:B------:R-:W2:Y:S01]  /*2170*/  LDCU UR4, c[0x0][0x388] ;  /* 0x00007100ff0477ac */ /* 0x000ea20008000800 */
[----:B------:R-:W-:-:S05]  /*2180*/  IMAD.IADD R0, R21, 0x1, R0 ;  /* 0x0000000115007824 */ /* 0x000fca00078e0200 */
[----:B--2---:R-:W-:-:S13]  /*2190*/  ISETP.GE.AND P0, PT, R0, UR4, PT ;  /* 0x0000000400007c0c */ /* 0x004fda000bf06270 */
[----:B------:R-:W-:Y:S05]  /*21a0*/  @!P0 BRA `(.L_x_119) ;  /* 0xffffffe000608947 */ /* 0x000fea000383ffff */
[----:B------:R-:W-:Y:S05]  /*21b0*/  EXIT ;  /* 0x000000000000794d */ /* 0x000fea0003800000 */
.L_x_80:
[----:B------:R-:W0:Y:S02]  /*21c0*/  LDCU UR4, c[0x0][0x384] ;  /* 0x00007080ff0477ac */ /* 0x000e240008000800 */
[----:B0-----:R-:W-:-:S09]  /*21d0*/  UISETP.GT.AND UP0, UPT, UR4, URZ, UPT ;  /* 0x000000ff0400728c */ /* 0x001fd2000bf04270 */
[----:B------:R-:W-:Y:S05]  /*21e0*/  BRA.U UP0, `(.L_x_120) ;  /* 0x0000000100507547 */ /* 0x000fea000b800000 */
.L_x_124:
        /* <DEDUP_REMOVED lines=8> */
.L_x_123:
[----:B0-2---:R-:W-:Y:S01]  /*2270*/  IMAD R3, R7, R8, R0 ;  /* 0x0000000807037224 */ /* 0x005fe200078e0200 */
[----:B------:R-:W-:-:S03]  /*2280*/  IADD3 R7, PT, PT, R20, R7, RZ ;  /* 0x0000000714077210 */ /* 0x000fc60007ffe0ff */
[----:B-1----:R-:W-:Y:S01]  /*2290*/  IMAD.WIDE R2, R3, 0x4, R4 ;  /* 0x0000000403027825 */ /* 0x002fe200078e0204 */
[----:B------:R-:W-:-:S04]  /*22a0*/  ISETP.GE.AND P0, PT, R7, R6, PT ;  /* 0x000000060700720c */ /* 0x000fc80003f06270 */
[----:B------:R2:W-:Y:S09]  /*22b0*/  STG.E desc[UR8][R2.64], R9 ;  /* 0x0000000902007986 */ /* 0x0005f2000c101908 */
[----:B------:R-:W-:Y:S05]  /*22c0*/  @!P0 BRA `(.L_x_123) ;  /* 0xfffffffc00e88947 */ /* 0x000fea000383ffff */
.L_x_122:
[----:B------:R-:W-:Y:S05]  /*22d0*/  BSYNC.RECONVERGENT B0 ;  /* 0x0000000000007941 */ /* 0x000fea0003800200 */
.L_x_121:
[----:B------:R-:W0:Y:S01]  /*22e0*/  LDCU UR4, c[0x0][0x388] ;  /* 0x00007100ff0477ac */ /* 0x000e220008000800 */
[----:B------:R-:W-:-:S04]  /*22f0*/  IADD3 R0, PT, PT, R21, R0, RZ ;  /* 0x0000000015007210 */ /* 0x000fc80007ffe0ff */
[----:B0-----:R-:W-:-:S13]  /*2300*/  ISETP.GE.AND P0, PT, R0, UR4, PT ;  /* 0x0000000400007c0c */ /* 0x001fda000bf06270 */
[----:B------:R-:W-:Y:S05]  /*2310*/  @!P0 BRA `(.L_x_124) ;  /* 0xfffffffc00b48947 */ /* 0x000fea000383ffff */
[----:B------:R-:W-:Y:S05]  /*2320*/  EXIT ;  /* 0x000000000000794d */ /* 0x000fea0003800000 */
.L_x_120:
[----:B------:R-:W-:Y:S02]  /*2330*/  ULOP3.LUT UR6, UR4, 0x7, URZ, 0xc0, !UPT ;  /* 0x0000000704067892 */ /* 0x000fe4000f8ec0ff */
[----:B------:R-:W-:Y:S02]  /*2340*/  UIADD3 UR5, UPT, UPT, UR4, -0x1, URZ ;  /* 0xffffffff04057890 */ /* 0x000fe4000fffe0ff */
[----:B------:R-:W-:Y:S02]  /*2350*/  UIADD3 UR7, UPT, UPT, UR6, -0x1, URZ ;  /* 0xffffffff06077890 */ /* 0x000fe4000fffe0ff */
[----:B------:R-:W-:Y:S01]  /*2360*/  ULOP3.LUT UR10, UR4, 0x3, URZ, 0xc0, !UPT ;  /* 0x00000003040a7892 */ /* 0x000fe2000f8ec0ff */
[----:B------:R-:W0:Y:S01]  /*2370*/  LDCU.64 UR12, c[0x0][0x390] ;  /* 0x00007200ff0c77ac */ /* 0x000e220008000a00 */
[----:B------:R-:W-:Y:S02]  /*2380*/  ULOP3.LUT UR4, UR4, 0x7ffffff8, URZ, 0xc0, !UPT ;  /* 0x7ffffff804047892 */ /* 0x000fe4000f8ec0ff */
[----:B------:R-:W-:-:S11]  /*2390*/  UISETP.GE.U32.AND UP0, UPT, UR7, 0x3, UPT ;  /* 0x000000030700788c */ /* 0x000fd6000bf06070 */
.L_x_133:
[----:B-1----:R-:W1:Y:S01]  /*23a0*/  LDCU UR7, c[0x0][0x380] ;  /* 0x00007000ff0777ac */ /* 0x002e620008000800 */
[----:B------:R-:W-:Y:S01]  /*23b0*/  BSSY.RECONVERGENT B0, `(.L_x_125) ;  /* 0x0000096000007945 */ /* 0x000fe20003800200 */
[----:B-1----:R-:W-:-:S13]  /*23c0*/  ISETP.GE.AND P0, PT, R22, UR7, PT ;  /* 0x0000000716007c0c */ /* 0x002fda000bf06270 */
[----:B--23--:R-:W-:Y:S05]  /*23d0*/  @P0 BRA `(.L_x_126) ;  /* 0x00000008004c0947 */ /* 0x00cfea0003800000 */
[----:B------:R-:W-:-:S07]  /*23e0*/  IMAD.MOV.U32 R15, RZ, RZ, R22 ;  /* 0x000000ffff0f7224 */ /* 0x000fce00078e0016 */
.L_x_132:
[----:B-12---:R-:W1:Y:S01]  /*23f0*/  LDC.64 R4, c[0x0][0x398] ;  /* 0x0000e600ff047b82 */ /* 0x006e620000000a00 */
[----:B------:R-:W2:Y:S07]  /*2400*/  LDCU UR7, c[0x0][0x388] ;  /* 0x00007100ff0777ac */ /* 0x000eae0008000800 */
[----:B---3--:R-:W3:Y:S01]  /*2410*/  LDC.64 R2, c[0x0][0x380] ;  /* 0x0000e000ff027b82 */ /* 0x008ee20000000a00 */
[----:B--2---:R-:W-:-:S04]  /*2420*/  IMAD R14, R15, UR7, R0 ;  /* 0x000000070f0e7c24 */ /* 0x004fc8000f8e0200 */
[----:B-1----:R-:W-:-:S06]  /*2430*/  IMAD.WIDE R4, R14, 0x4, R4 ;  /* 0x000000040e047825 */ /* 0x002fcc00078e0204 */
[----:B------:R-:W2:Y:S01]  /*2440*/  LDG.E R4, desc[UR8][R4.64] ;  /* 0x0000000804047981 */ /* 0x000ea2000c1e1900 */
[----:B------:R-:W-:Y:S01]  /*2450*/  UISETP.GE.U32.AND UP1, UPT, UR5, 0x7, UPT ;  /* 0x000000070500788c */ /* 0x000fe2000bf26070 */
[----:B---3--:R-:W-:Y:S01]  /*2460*/  IMAD R16, R15, R3, RZ ;  /* 0x000000030f107224 */ /* 0x008fe200078e02ff */
[----:B------:R-:W-:Y:S01]  /*2470*/  IADD3 R15, PT, PT, R20, R15, RZ ;  /* 0x0000000f140f7210 */ /* 0x000fe20007ffe0ff */
[----:B------:R-:W-:Y:S01]  /*2480*/  HFMA2 R13, -RZ, RZ, 0, 0 ;  /* 0x00000000ff0d7431 */ /* 0x000fe200000001ff */
[----:B------:R-:W-:Y:S02]  /*2490*/  MOV R19, RZ ;  /* 0x000000ff00137202 */ /* 0x000fe40000000f00 */
[----:B------:R-:W-:Y:S02]  /*24a0*/  ISETP.GE.AND P0, PT, R15, R2, PT ;  /* 0x000000020f00720c */ /* 0x000fe40003f06270 */
[----:B------:R-:W-:Y:S01]  /*24b0*/  SHF.R.S32.HI R18, RZ, 0x1f, R16 ;  /* 0x0000001fff127819 */ /* 0x000fe20000011410 */
[----:B--2---:R-:W-:-:S05]  /*24c0*/  IMAD R2, R4, R3, RZ ;  /* 0x0000000304027224 */ /* 0x004fca00078e02ff */
[----:B------:R-:W-:Y:S01]  /*24d0*/  SHF.R.S32.HI R17, RZ, 0x1f, R2 ;  /* 0x0000001fff117819 */ /* 0x000fe20000011402 */
[----:B------:R-:W-:Y:S06]  /*24e0*/  BRA.U !UP1, `(.L_x_127) ;  /* 0x0000000109cc7547 */ /* 0x000fec000b800000 */
[----:B------:R-:W-:Y:S01]  /*24f0*/  MOV R23, RZ ;  /* 0x000000ff00177202 */ /* 0x000fe20000000f00 */
[----:B------:R-:W-:-:S07]  /*2500*/  IMAD.MOV.U32 R19, RZ, RZ, RZ ;  /* 0x000000ffff137224 */ /* 0x000fce00078e00ff */
.L_x_128:
[-C--:B--2---:R-:W-:Y:S02]  /*2510*/  IADD3 R7, P1, PT, R16, R23.reuse, RZ ;  /* 0x0000001710077210 */ /* 0x084fe40007f3e0ff */
[----:B------:R-:W-:Y:S02]  /*2520*/  IADD3 R5, P2, PT, R2, R23, RZ ;  /* 0x0000001702057210 */ /* 0x000fe40007f5e0ff */
[----:B------:R-:W-:Y:S02]  /*2530*/  IADD3.X R10, PT, PT, RZ, R18, RZ, P1, !PT ;  /* 0x00000012ff0a7210 */ /* 0x000fe40000ffe4ff */
[----:B------:R-:W-:Y:S02]  /*2540*/  IADD3.X R6, PT, PT, RZ, R17, RZ, P2, !PT ;  /* 0x00000011ff067210 */ /* 0x000fe400017fe4ff */
[----:B0-----:R-:W-:Y:S02]  /*2550*/  LEA R8, P1, R7, UR12, 0x2 ;  /* 0x0000000c07087c11 */ /* 0x001fe4000f8210ff */
[----:B------:R-:W-:-:S02]  /*2560*/  LEA R4, P2, R5, UR12, 0x2 ;  /* 0x0000000c05047c11 */ /* 0x000fc4000f8410ff */
[----:B------:R-:W-:Y:S02]  /*2570*/  LEA.HI.X R9, R7, UR13, R10, 0x2, P1 ;  /* 0x0000000d07097c11 */ /* 0x000fe400088f140a */
[----:B------:R-:W-:-:S03]  /*2580*/  LEA.HI.X R5, R5, UR13, R6, 0x2, P2 ;  /* 0x0000000d05057c11 */ /* 0x000fc600090f1406 */
[----:B------:R-:W2:Y:S04]  /*2590*/  LDG.E R10, desc[UR8][R8.64] ;  /* 0x00000008080a7981 */ /* 0x000ea8000c1e1900 */
[----:B------:R-:W2:Y:S04]  /*25a0*/  LDG.E R7, desc[UR8][R4.64] ;  /* 0x0000000804077981 */ /* 0x000ea8000c1e1900 */
[----:B------:R-:W3:Y:S04]  /*25b0*/  LDG.E R11, desc[UR8][R8.64+0x4] ;  /* 0x00000408080b7981 */ /* 0x000ee8000c1e1900 */
[----:B------:R-:W3:Y:S01]  /*25c0*/  LDG.E R6, desc[UR8][R4.64+0x4] ;  /* 0x0000040804067981 */ /* 0x000ee2000c1e1900 */
[----:B------:R-:W-:-:S03]  /*25d0*/  LEA R24, R23, R1, 0x2 ;  /* 0x0000000117187211 */ /* 0x000fc600078e10ff */
[----:B------:R-:W4:Y:S04]  /*25e0*/  LDG.E R12, desc[UR8][R8.64+0x8] ;  /* 0x00000808080c7981 */ /* 0x000f28000c1e1900 */
[----:B------:R-:W4:Y:S04]  /*25f0*/  LDG.E R25, desc[UR8][R4.64+0x8] ;  /* 0x0000080804197981 */ /* 0x000f28000c1e1900 */
[----:B------:R-:W5:Y:S04]  /*2600*/  LDG.E R13, desc[UR8][R8.64+0x10] ;  /* 0x00001008080d7981 */ /* 0x000f68000c1e1900 */
[----:B------:R-:W5:Y:S04]  /*2610*/  LDG.E R26, desc[UR8][R4.64+0x10] ;  /* 0x00001008041a7981 */ /* 0x000f68000c1e1900 */
[----:B------:R-:W5:Y:S04]  /*2620*/  LDG.E R28, desc[UR8][R4.64+0xc] ;  /* 0x00000c08041c7981 */ /* 0x000f68000c1e1900 */
[----:B------:R-:W5:Y:S01]  /*2630*/  LDG.E R27, desc[UR8][R8.64+0x14] ;  /* 0x00001408081b7981 */ /* 0x000f62000c1e1900 */
[----:B--2---:R-:W-:-:S03]  /*2640*/  FADD R10, R10, -R7 ;  /* 0x800000070a0a7221 */ /* 0x004fc60000000000 */
[----:B------:R-:W2:Y:S01]  /*2650*/  LDG.E R7, desc[UR8][R8.64+0xc] ;  /* 0x00000c0808077981 */ /* 0x000ea2000c1e1900 */
[----:B---3--:R-:W-:Y:S01]  /*2660*/  FADD R11, R11, -R6 ;  /* 0x800000060b0b7221 */ /* 0x008fe20000000000 */
[----:B------:R-:W-:-:S04]  /*2670*/  FFMA R6, R10, R10, R19 ;  /* 0x0000000a0a067223 */ /* 0x000fc80000000013 */
[----:B------:R5:W-:Y:S01]  /*2680*/  STL.64 [R24], R10 ;  /* 0x0000000a18007387 */ /* 0x000be20000100a00 */
[----:B------:R-:W-:Y:S01]  /*2690*/  FFMA R19, R11, R11, R6 ;  /* 0x0000000b0b137223 */ /* 0x000fe20000000006 */
[----:B----4-:R-:W-:Y:S02]  /*26a0*/  FADD R6, R12, -R25 ;  /* 0x800000190c067221 */ /* 0x010fe40000000000 */
[----:B------:R-:W3:Y:S04]  /*26b0*/  LDG.E R12, desc[UR8][R8.64+0x18] ;  /* 0x00001808080c7981 */ /* 0x000ee8000c1e1900 */
[----:B------:R0:W4:Y:S01]  /*26c0*/  LDG.E R25, desc[UR8][R8.64+0x1c] ;  /* 0x00001c0808197981 */ /* 0x000122000c1e1900 */
[----:B-----5:R-:W-:-:S03]  /*26d0*/  FADD R10, R13, -R26 ;  /* 0x8000001a0d0a7221 */ /* 0x020fc60000000000 */
[----:B------:R-:W3:Y:S04]  /*26e0*/  LDG.E R13, desc[UR8][R4.64+0x18] ;  /* 0x00001808040d7981 */ /* 0x000ee8000c1e1900 */
[----:B------:R-:W5:Y:S01]  /*26f0*/  LDG.E R26, desc[UR8][R4.64+0x14] ;  /* 0x00001408041a7981 */ /* 0x000f62000c1e1900 */
[----:B--2---:R-:W-:-:S03]  /*2700*/  FADD R7, R7, -R28 ;  /* 0x8000001c07077221 */ /* 0x004fc60000000000 */
[----:B------:R1:W4:Y:S01]  /*2710*/  LDG.E R28, desc[UR8][R4.64+0x1c] ;  /* 0x00001c08041c7981 */ /* 0x000322000c1e1900 */
[----:B------:R-:W-:-:S03]  /*2720*/  IADD3 R23, PT, PT, R23, 0x8, RZ ;  /* 0x0000000817177810 */ /* 0x000fc60007ffe0ff */
[----:B------:R2:W-:Y:S01]  /*2730*/  STL.64 [R24+0x8], R6 ;  /* 0x0000080618007387 */ /* 0x0005e20000100a00 */
[----:B------:R-:W-:Y:S01]  /*2740*/  ISETP.NE.AND P1, PT, R23, UR4, PT ;  /* 0x0000000417007c0c */ /* 0x000fe2000bf25270 */
[----:B---3--:R-:W-:Y:S01]  /*2750*/  FADD R12, R12, -R13 ;  /* 0x8000000d0c0c7221 */ /* 0x008fe20000000000 */
[----:B-----5:R-:W-:Y:S01]  /*2760*/  FADD R11, R27, -R26 ;  /* 0x8000001a1b0b7221 */ /* 0x020fe20000000000 */
[----:B------:R-:W-:-:S04]  /*2770*/  FFMA R26, R6, R6, R19 ;  /* 0x00000006061a7223 */ /* 0x000fc80000000013 */
[----:B------:R2:W-:Y:S01]  /*2780*/  STL.64 [R24+0x10], R10 ;  /* 0x0000100a18007387 */ /* 0x0005e20000100a00 */
[----:B0-----:R-:W-:-:S04]  /*2790*/  FFMA R9, R7, R7, R26 ;  /* 0x0000000707097223 */ /* 0x001fc8000000001a */
[----:B------:R-:W-:-:S04]  /*27a0*/  FFMA R8, R10, R10, R9 ;  /* 0x0000000a0a087223 */ /* 0x000fc80000000009 */
[----:B-1----:R-:W-:-:S04]  /*27b0*/  FFMA R5, R11, R11, R8 ;  /* 0x0000000b0b057223 */ /* 0x002fc80000000008 */
[----:B------:R-:W-:Y:S01]  /*27c0*/  FFMA R4, R12, R12, R5 ;  /* 0x0000000c0c047223 */ /* 0x000fe20000000005 */
[----:B----4-:R-:W-:-:S05]  /*27d0*/  FADD R13, R25, -R28 ;  /* 0x8000001c190d7221 */ /* 0x010fca0000000000 */
[----:B------:R2:W-:Y:S01]  /*27e0*/  STL.64 [R24+0x18], R12 ;  /* 0x0000180c18007387 */ /* 0x0005e20000100a00 */
[----:B------:R-:W-:Y:S01]  /*27f0*/  FFMA R19, R13, R13, R4 ;  /* 0x0000000d0d137223 */ /* 0x000fe20000000004 */
[----:B------:R-:W-:Y:S06]  /*2800*/  @P1 BRA `(.L_x_128) ;  /* 0xfffffffc00401947 */ /* 0x000fec000383ffff */
[----:B--2---:R-:W-:-:S07]  /*2810*/  IMAD.U32 R13, RZ, RZ, UR4 ;  /* 0x00000004ff0d7e24 */ /* 0x004fce000f8e00ff */
.L_x_127:
[----:B------:R-:W-:-:S09]  /*2820*/  UISETP.NE.AND UP1, UPT, UR6, URZ, UPT ;  /* 0x000000ff0600728c */ /* 0x000fd2000bf25270 */
[----:B------:R-:W-:Y:S05]  /*2830*/  BRA.U !UP1, `(.L_x_129) ;  /* 0x00000005091c7547 */ /* 0x000fea000b800000 */
[----:B------:R-:W-:Y:S01]  /*2840*/  UISETP.NE.AND UP1, UPT, UR10, URZ, UPT ;  /* 0x000000ff0a00728c */ /* 0x000fe2000bf25270 */
[----:B------:R-:W-:Y:S10]  /*2850*/  BRA.U !UP0, `(.L_x_130) ;  /* 0x0000000108747547 */ /* 0x000ff4000b800000 */
[----:B------:R-:W1:Y:S01]  /*2860*/  LDCU.64 UR14, c[0x0][0x390] ;  /* 0x00007200ff0e77ac */ /* 0x000e620008000a00 */
[-C--:B------:R-:W-:Y:S02]  /*2870*/  IADD3 R5, P1, PT, R16, R13.reuse, RZ ;  /* 0x0000000d10057210 */ /* 0x080fe40007f3e0ff */
[----:B------:R-:W-:Y:S02]  /*2880*/  IADD3 R7, P2, PT, R2, R13, RZ ;  /* 0x0000000d02077210 */ /* 0x000fe40007f5e0ff */
[----:B------:R-:W-:Y:S02]  /*2890*/  IADD3.X R10, PT, PT, RZ, R18, RZ, P1, !PT ;  /* 0x00000012ff0a7210 */ /* 0x000fe40000ffe4ff */
[----:B------:R-:W-:Y:S02]  /*28a0*/  IADD3.X R8, PT, PT, RZ, R17, RZ, P2, !PT ;  /* 0x00000011ff087210 */ /* 0x000fe400017fe4ff */
[----:B-1----:R-:W-:Y:S02]  /*28b0*/  LEA R4, P1, R5, UR14, 0x2 ;  /* 0x0000000e05047c11 */ /* 0x002fe4000f8210ff */
[----:B------:R-:W-:-:S02]  /*28c0*/  LEA R6, P2, R7, UR14, 0x2 ;  /* 0x0000000e07067c11 */ /* 0x000fc4000f8410ff */
        /* <DEDUP_REMOVED lines=10> */
[----:B--2---:R-:W-:Y:S01]  /*2970*/  FADD R8, R8, -R9 ;  /* 0x8000000908087221 */ /* 0x004fe20000000000 */
[----:B---3--:R-:W-:Y:S01]  /*2980*/  FADD R9, R10, -R11 ;  /* 0x8000000b0a097221 */ /* 0x008fe20000000000 */
[----:B----4-:R-:W-:Y:S01]  /*2990*/  FADD R10, R12, -R23 ;  /* 0x800000170c0a7221 */ /* 0x010fe20000000000 */
[----:B------:R-:W-:-:S02]  /*29a0*/  LEA R12, R13, R1, 0x2 ;  /* 0x000000010d0c7211 */ /* 0x000fc400078e10ff */
[----:B------:R-:W-:-:S03]  /*29b0*/  IADD3 R13, PT, PT, R13, 0x4, RZ ;  /* 0x000000040d0d7810 */ /* 0x000fc60007ffe0ff */
[----:B------:R1:W-:Y:S01]  /*29c0*/  STL.64 [R12], R8 ;  /* 0x000000080c007387 */ /* 0x0003e20000100a00 */
[----:B-----5:R-:W-:Y:S01]  /*29d0*/  FADD R11, R24, -R25 ;  /* 0x80000019180b7221 */ /* 0x020fe20000000000 */
[----:B------:R-:W-:-:S04]  /*29e0*/  FFMA R24, R8, R8, R19 ;  /* 0x0000000808187223 */ /* 0x000fc80000000013 */
[----:B------:R1:W-:Y:S01]  /*29f0*/  STL.64 [R12+0x8], R10 ;  /* 0x0000080a0c007387 */ /* 0x0003e20000100a00 */
[----:B------:R-:W-:-:S04]  /*2a00*/  FFMA R19, R9, R9, R24 ;  /* 0x0000000909137223 */ /* 0x000fc80000000018 */
[----:B------:R-:W-:-:S04]  /*2a10*/  FFMA R4, R10, R10, R19 ;  /* 0x0000000a0a047223 */ /* 0x000fc80000000013 */
[----:B------:R-:W-:-:S07]  /*2a20*/  FFMA R19, R11, R11, R4 ;  /* 0x0000000b0b137223 */ /* 0x000fce0000000004 */
.L_x_130:
[----:B------:R-:W-:Y:S05]  /*2a30*/  BRA.U !UP1, `(.L_x_129) ;  /* 0x00000001099c7547 */ /* 0x000fea000b800000 */
[----:B------:R-:W-:Y:S01]  /*2a40*/  UISETP.NE.AND UP1, UPT, UR10, 0x1, UPT ;  /* 0x000000010a00788c */ /* 0x000fe2000bf25270 */
[----:B------:R-:W-:-:S08]  /*2a50*/  LOP3.LUT P1, RZ, R3, 0x1, RZ, 0xc0, !PT ;  /* 0x0000000103ff7812 */ /* 0x000fd0000782c0ff */
[----:B------:R-:W-:Y:S05]  /*2a60*/  BRA.U !UP1, `(.L_x_131) ;  /* 0x0000000109507547 */ /* 0x000fea000b800000 */
[----:B------:R-:W2:Y:S01]  /*2a70*/  LDCU.64 UR14, c[0x0][0x390] ;  /* 0x00007200ff0e77ac */ /* 0x000ea20008000a00 */
[-C--:B------:R-:W-:Y:S02]  /*2a80*/  IADD3 R3, P2, PT, R16, R13.reuse, RZ ;  /* 0x0000000d10037210 */ /* 0x080fe40007f5e0ff */
[----:B------:R-:W-:-:S03]  /*2a90*/  IADD3 R7, P3, PT, R2, R13, RZ ;  /* 0x0000000d02077210 */ /* 0x000fc60007f7e0ff */
[----:B-1----:R-:W-:Y:S01]  /*2aa0*/  IMAD.X R8, RZ, RZ, R18, P2 ;  /* 0x000000ffff087224 */ /* 0x002fe200010e0612 */
[----:B------:R-:W-:Y:S02]  /*2ab0*/  IADD3.X R10, PT, PT, RZ, R17, RZ, P3, !PT ;  /* 0x00000011ff0a7210 */ /* 0x000fe40001ffe4ff */
[----:B--2---:R-:W-:Y:S02]  /*2ac0*/  LEA R4, P2, R3, UR14, 0x2 ;  /* 0x0000000e03047c11 */ /* 0x004fe4000f8410ff */
[----:B------:R-:W-:Y:S02]  /*2ad0*/  LEA R6, P3, R7, UR14, 0x2 ;  /* 0x0000000e07067c11 */ /* 0x000fe4000f8610ff */
[----:B------:R-:W-:Y:S02]  /*2ae0*/  LEA.HI.X R5, R3, UR15, R8, 0x2, P2 ;  /* 0x0000000f03057c11 */ /* 0x000fe400090f1408 */
[----:B------:R-:W-:-:S03]  /*2af0*/  LEA.HI.X R7, R7, UR15, R10, 0x2, P3 ;  /* 0x0000000f07077c11 */ /* 0x000fc600098f140a */
[----:B------:R-:W2:Y:S04]  /*2b00*/  LDG.E R8, desc[UR8][R4.64] ;  /* 0x0000000804087981 */ /* 0x000ea8000c1e1900 */
[----:B------:R-:W2:Y:S04]  /*2b10*/  LDG.E R3, desc[UR8][R6.64] ;  /* 0x0000000806037981 */ /* 0x000ea8000c1e1900 */
[----:B------:R-:W3:Y:S04]  /*2b20*/  LDG.E R9, desc[UR8][R4.64+0x4] ;  /* 0x0000040804097981 */ /* 0x000ee8000c1e1900 */
[----:B------:R-:W3:Y:S01]  /*2b30*/  LDG.E R10, desc[UR8][R6.64+0x4] ;  /* 0x00000408060a7981 */ /* 0x000ee2000c1e1900 */
[----:B--2---:R-:W-:Y:S01]  /*2b40*/  FADD R8, R8, -R3 ;  /* 0x8000000308087221 */ /* 0x004fe20000000000 */
[----:B------:R-:W-:-:S02]  /*2b50*/  LEA R3, R13, R1, 0x2 ;  /* 0x000000010d037211 */ /* 0x000fc400078e10ff */
[----:B------:R-:W-:Y:S01]  /*2b60*/  IADD3 R13, PT, PT, R13, 0x2, RZ ;  /* 0x000000020d0d7810 */ /* 0x000fe20007ffe0ff */
[----:B---3--:R-:W-:Y:S01]  /*2b70*/  FADD R9, R9, -R10 ;  /* 0x8000000a09097221 */ /* 0x008fe20000000000 */
[----:B------:R-:W-:-:S04]  /*2b80*/  FFMA R10, R8, R8, R19 ;  /* 0x00000008080a7223 */ /* 0x000fc80000000013 */
[----:B------:R2:W-:Y:S01]  /*2b90*/  STL.64 [R3], R8 ;  /* 0x0000000803007387 */ /* 0x0005e20000100a00 */
[----:B------:R-:W-:-:S07]  /*2ba0*/  FFMA R19, R9, R9, R10 ;  /* 0x0000000909137223 */ /* 0x000fce000000000a */
.L_x_131:
[----:B------:R-:W-:Y:S05]  /*2bb0*/  @!P1 BRA `(.L_x_129) ;  /* 0x00000000003c9947 */ /* 0x000fea0003800000 */
[----:B------:R-:W3:Y:S01]  /*2bc0*/  LDCU.64 UR14, c[0x0][0x390] ;  /* 0x00007200ff0e77ac */ /* 0x000ee20008000a00 */
[-C--:B--2---:R-:W-:Y:S02]  /*2bd0*/  IADD3 R3, P2, PT, R2, R13.reuse, RZ ;  /* 0x0000000d02037210 */ /* 0x084fe40007f5e0ff */
[----:B------:R-:W-:-:S03]  /*2be0*/  IADD3 R16, P1, PT, R16, R13, RZ ;  /* 0x0000000d10107210 */ /* 0x000fc60007f3e0ff */
[----:B------:R-:W-:Y:S01]  /*2bf0*/  IMAD.X R6, RZ, RZ, R17, P2 ;  /* 0x000000ffff067224 */ /* 0x000fe200010e0611 */
[----:B------:R-:W-:Y:S02]  /*2c00*/  IADD3.X R5, PT, PT, RZ, R18, RZ, P1, !PT ;  /* 0x00000012ff057210 */ /* 0x000fe40000ffe4ff */
[C---:B---3--:R-:W-:Y:S02]  /*2c10*/  LEA R2, P2, R3.reuse, UR14, 0x2 ;  /* 0x0000000e03027c11 */ /* 0x048fe4000f8410ff */
[C---:B------:R-:W-:Y:S02]  /*2c20*/  LEA R4, P1, R16.reuse, UR14, 0x2 ;  /* 0x0000000e10047c11 */ /* 0x040fe4000f8210ff */
[----:B------:R-:W-:Y:S02]  /*2c30*/  LEA.HI.X R3, R3, UR15, R6, 0x2, P2 ;  /* 0x0000000f03037c11 */ /* 0x000fe400090f1406 */
[----:B------:R-:W-:-:S04]  /*2c40*/  LEA.HI.X R5, R16, UR15, R5, 0x2, P1 ;  /* 0x0000000f10057c11 */ /* 0x000fc800088f1405 */
[----:B------:R-:W2:Y:S04]  /*2c50*/  LDG.E R3, desc[UR8][R2.64] ;  /* 0x0000000802037981 */ /* 0x000ea8000c1e1900 */
[----:B------:R-:W2:Y:S01]  /*2c60*/  LDG.E R4, desc[UR8][R4.64] ;  /* 0x0000000804047981 */ /* 0x000ea2000c1e1900 */
[----:B------:R-:W-:Y:S01]  /*2c70*/  LEA R13, R13, R1, 0x2 ;  /* 0x000000010d0d7211 */ /* 0x000fe200078e10ff */
[----:B--2---:R-:W-:-:S05]  /*2c80*/  FADD R6, R4, -R3 ;  /* 0x8000000304067221 */ /* 0x004fca0000000000 */
[----:B------:R3:W-:Y:S01]  /*2c90*/  STL [R13], R6 ;  /* 0x000000060d007387 */ /* 0x0007e20000100800 */
[----:B------:R-:W-:-:S07]  /*2ca0*/  FFMA R19, R6, R6, R19 ;  /* 0x0000000606137223 */ /* 0x000fce0000000013 */
.L_x_129:
[----:B------:R-:W-:-:S13]  /*2cb0*/  FSETP.NEU.AND P1, PT, R19, RZ, PT ;  /* 0x000000ff1300720b */ /* 0x000fda0003f2d000 */
[----:B--2---:R-:W2:Y:S01]  /*2cc0*/  @!P1 LDC.64 R2, c[0x0][0x3a0] ;  /* 0x0000e800ff029b82 */ /* 0x004ea20000000a00 */
[----:B------:R-:W-:Y:S01]  /*2cd0*/  @!P1 MOV R5, 0xffffffff ;  /* 0xffffffff00059802 */ /* 0x000fe20000000f00 */
[----:B--2---:R-:W-:-:S05]  /*2ce0*/  @!P1 IMAD.WIDE R2, R14, 0x4, R2 ;  /* 0x000000040e029825 */ /* 0x004fca00078e0202 */
[----:B------:R2:W-:Y:S01]  /*2cf0*/  @!P1 STG.E desc[UR8][R2.64], R5 ;  /* 0x0000000502009986 */ /* 0x0005e2000c101908 */
[----:B------:R-:W-:Y:S05]  /*2d00*/  @!P0 BRA `(.L_x_132) ;  /* 0xfffffff400b88947 */ /* 0x000fea000383ffff */
.L_x_126:
[----:B0-----:R-:W-:Y:S05]  /*2d10*/  BSYNC.RECONVERGENT B0 ;  /* 0x0000000000007941 */ /* 0x001fea0003800200 */
.L_x_125:
[----:B------:R-:W0:Y:S01]  /*2d20*/  LDCU UR7, c[0x0][0x388] ;  /* 0x00007100ff0777ac */ /* 0x000e220008000800 */
[----:B------:R-:W-:-:S04]  /*2d30*/  IADD3 R0, PT, PT, R21, R0, RZ ;  /* 0x0000000015007210 */ /* 0x000fc80007ffe0ff */
[----:B0-----:R-:W-:-:S13]  /*2d40*/  ISETP.GE.AND P0, PT, R0, UR7, PT ;  /* 0x0000000700007c0c */ /* 0x001fda000bf06270 */
[----:B------:R-:W-:Y:S05]  /*2d50*/  @!P0 BRA `(.L_x_133) ;  /* 0xfffffff400908947 */ /* 0x000fea000383ffff */
[----:B------:R-:W-:Y:S05]  /*2d60*/  EXIT ;  /* 0x000000000000794d */ /* 0x000fea0003800000 */
        .weak           $__internal_3_$__cuda_sm20_sqrt_rn_f32_slowpath
        .type           $__internal_3_$__cuda_sm20_sqrt_rn_f32_slowpath,@function
        .size           $__internal_3_$__cuda_sm20_sqrt_rn_f32_slowpath,($__internal_4_$__cuda_sm3x_div_rn_noftz_f32_slowpath - $__internal_3_$__cuda_sm20_sqrt_rn_f32_slowpath)
$__internal_3_$__cuda_sm20_sqrt_rn_f32_slowpath:
        /* <DEDUP_REMOVED lines=19> */
.L_x_134:
[----:B------:R-:W-:Y:S01]  /*2ea0*/  MOV R14, R11 ;  /* 0x0000000b000e7202 */ /* 0x000fe20000000f00 */
[----:B------:R-:W-:Y:S01]  /*2eb0*/  HFMA2 R11, -RZ, RZ, 0, 0 ;  /* 0x00000000ff0b7431 */ /* 0x000fe200000001ff */
[----:B------:R-:W-:-:S04]  /*2ec0*/  MOV R10, R13 ;  /* 0x0000000d000a7202 */ /* 0x000fc80000000f00 */
[----:B------:R-:W-:Y:S05]  /*2ed0*/  RET.REL.NODEC R10 `(_Z14prune_discreteiiiiPfPiS0_S_) ;  /* 0xffffffd00a487950 */ /* 0x000fea0003c3ffff */
        .weak           $__internal_4_$__cuda_sm3x_div_rn_noftz_f32_slowpath
        .type           $__internal_4_$__cuda_sm3x_div_rn_noftz_f32_slowpath,@function
        .size           $__internal_4_$__cuda_sm3x_div_rn_noftz_f32_slowpath,(.L_x_151 - $__internal_4_$__cuda_sm3x_div_rn_noftz_f32_slowpath)
$__internal_4_$__cuda_sm3x_div_rn_noftz_f32_slowpath:
[----:B------:R-:W-:Y:S01]  /*2ee0*/  SHF.R.U32.HI R11, RZ, 0x17, R9 ;  /* 0x00000017ff0b7819 */ /* 0x000fe20000011609 */
[----:B------:R-:W-:Y:S01]  /*2ef0*/  BSSY.RECONVERGENT B3, `(.L_x_135) ;  /* 0x0000064000037945 */ /* 0x000fe20003800200 */
[----:B------:R-:W-:Y:S02]  /*2f00*/  SHF.R.U32.HI R14, RZ, 0x17, R19 ;  /* 0x00000017ff0e7819 */ /* 0x000fe40000011613 */
[----:B------:R-:W-:Y:S02]  /*2f10*/  LOP3.LUT R11, R11, 0xff, RZ, 0xc0, !PT ;  /* 0x000000ff0b0b7812 */ /* 0x000fe400078ec0ff */
[----:B------:R-:W-:-:S03]  /*2f20*/  LOP3.LUT R14, R14, 0xff, RZ, 0xc0, !PT ;  /* 0x000000ff0e0e7812 */ /* 0x000fc600078ec0ff */
[----:B------:R-:W-:Y:S01]  /*2f30*/  VIADD R15, R11, 0xffffffff ;  /* 0xffffffff0b0f7836 */ /* 0x000fe20000000000 */
[----:B------:R-:W-:-:S04]  /*2f40*/  IADD3 R10, PT, PT, R14, -0x1, RZ ;  /* 0xffffffff0e0a7810 */ /* 0x000fc80007ffe0ff */
[----:B------:R-:W-:-:S04]  /*2f50*/  ISETP.GT.U32.AND P0, PT, R15, 0xfd, PT ;  /* 0x000000fd0f00780c */ /* 0x000fc80003f04070 */
[----:B------:R-:W-:Y:S02]  /*2f60*/  ISETP.GT.U32.OR P0, PT, R10, 0xfd, P0 ;  /* 0x000000fd0a00780c */ /* 0x000fe40000704470 */
[----:B------:R-:W-:-:S11]  /*2f70*/  MOV R10, R9 ;  /* 0x00000009000a7202 */ /* 0x000fd60000000f00 */
        /* <DEDUP_REMOVED lines=8> */
[----:B------:R-:W-:Y:S02]  /*3000*/  FSETP.NEU.FTZ.AND P4, PT, |R19|, +INF , PT ;  /* 0x7f8000001300780b */ /* 0x000fe40003f9d200 */
        /* <DEDUP_REMOVED lines=9> */
[----:B------:R-:W-:Y:S02]  /*30a0*/  IADD3 R13, PT, PT, R14, -0x1, RZ ;  /* 0xffffffff0e0d7810 */ /* 0x000fe40007ffe0ff */
[----:B------:R-:W-:Y:S02]  /*30b0*/  ISETP.GE.AND P1, PT, R15, RZ, PT ;  /* 0x000000ff0f00720c */ /* 0x000fe40003f26270 */
[----:B------:R-:W-:-:S11]  /*30c0*/  ISETP.GE.AND P0, PT, R13, RZ, PT ;  /* 0x000000ff0d00720c */ /* 0x000fd60003f06270 */
[----:B------:R-:W-:Y:S02]  /*30d0*/  @!P1 FFMA R10, R9, 1.84467440737095516160e+19, RZ ;  /* 0x5f800000090a9823 */ /* 0x000fe400000000ff */
[----:B------:R-:W-:Y:S01]  /*30e0*/  @P0 IMAD.MOV.U32 R13, RZ, RZ, RZ ;  /* 0x000000ffff0d0224 */ /* 0x000fe200078e00ff */
[----:B------:R-:W-:Y:S01]  /*30f0*/  @!P0 MOV R13, 0xffffffc0 ;  /* 0xffffffc0000d8802 */ /* 0x000fe20000000f00 */
[----:B------:R-:W-:-:S03]  /*3100*/  @!P0 FFMA R19, R19, 1.84467440737095516160e+19, RZ ;  /* 0x5f80000013138823 */ /* 0x000fc600000000ff */
[----:B------:R-:W-:-:S07]  /*3110*/  @!P1 IADD3 R13, PT, PT, R13, 0x40, RZ ;  /* 0x000000400d0d9810 */ /* 0x000fce0007ffe0ff */
.L_x_136:
[----:B------:R-:W-:Y:S01]  /*3120*/  LEA R15, R11, 0xc0800000, 0x17 ;  /* 0xc08000000b0f7811 */ /* 0x000fe200078eb8ff */
[----:B------:R-:W-:Y:S01]  /*3130*/  BSSY.RECONVERGENT B4, `(.L_x_141) ;  /* 0x0000036000047945 */ /* 0x000fe20003800200 */
[----:B------:R-:W-:Y:S02]  /*3140*/  IADD3 R14, PT, PT, R14, -0x7f, RZ ;  /* 0xffffff810e0e7810 */ /* 0x000fe40007ffe0ff */
[----:B------:R-:W-:-:S03]  /*3150*/  IADD3 R18, PT, PT, -R15, R10, RZ ;  /* 0x0000000a0f127210 */ /* 0x000fc60007ffe1ff */
[----:B------:R-:W-:Y:S01]  /*3160*/  IMAD R10, R14, -0x800000, R19 ;  /* 0xff8000000e0a7824 */ /* 0x000fe200078e0213 */
[----:B------:R-:W0:Y:S01]  /*3170*/  MUFU.RCP R16, R18 ;  /* 0x0000001200107308 */ /* 0x000e220000001000 */
[----:B------:R-:W-:Y:S01]  /*3180*/  FADD.FTZ R15, -R18, -RZ ;  /* 0x800000ff120f7221 */ /* 0x000fe20000010100 */
[----:B------:R-:W-:-:S05]  /*3190*/  IADD3 R14, PT, PT, R14, 0x7f, -R11 ;  /* 0x0000007f0e0e7810 */ /* 0x000fca0007ffe80b */
[----:B------:R-:W-:Y:S02]  /*31a0*/  IMAD.IADD R14, R14, 0x1, R13 ;  /* 0x000000010e0e7824 */ /* 0x000fe400078e020d */
        /* <DEDUP_REMOVED lines=8> */
[----:B------:R-:W-:-:S04]  /*3230*/  LOP3.LUT R11, R11, 0xff, RZ, 0xc0, !PT ;  /* 0x000000ff0b0b7812 */ /* 0x000fc800078ec0ff */
[----:B------:R-:W-:-:S04]  /*3240*/  IADD3 R11, PT, PT, R11, R14, RZ ;  /* 0x0000000e0b0b7210 */ /* 0x000fc80007ffe0ff */
        /* <DEDUP_REMOVED lines=11> */
[C---:B------:R-:W-:Y:S02]  /*3300*/  ISETP.NE.AND P4, PT, R11.reuse, RZ, PT ;  /* 0x000000ff0b00720c */ /* 0x040fe40003f85270 */
[----:B------:R-:W-:Y:S02]  /*3310*/  ISETP.NE.AND P1, PT, R11, RZ, PT ;  /* 0x000000ff0b00720c */ /* 0x000fe40003f25270 */
[----:B------:R-:W-:Y:S01]  /*3320*/  LOP3.LUT R14, R13, 0x7fffff, RZ, 0xc0, !PT ;  /* 0x007fffff0d0e7812 */ /* 0x000fe200078ec0ff */
[CCC-:B------:R-:W-:Y:S01]  /*3330*/  FFMA.RP R13, R17.reuse, R15.reuse, R16.reuse ;  /* 0x0000000f110d7223 */ /* 0x1c0fe20000008010 */
[----:B------:R-:W-:Y:S01]  /*3340*/  FFMA.RM R16, R17, R15, R16 ;  /* 0x0000000f11107223 */ /* 0x000fe20000004010 */
[----:B------:R-:W-:Y:S02]  /*3350*/  IADD3 R15, PT, PT, R11, 0x20, RZ ;  /* 0x000000200b0f7810 */ /* 0x000fe40007ffe0ff */
[----:B------:R-:W-:-:S02]  /*3360*/  LOP3.LUT R14, R14, 0x800000, RZ, 0xfc, !PT ;  /* 0x008000000e0e7812 */ /* 0x000fc400078efcff */
[----:B------:R-:W-:Y:S02]  /*3370*/  IADD3 R11, PT, PT, -R11, RZ, RZ ;  /* 0x000000ff0b0b7210 */ /* 0x000fe40007ffe1ff */
[----:B------:R-:W-:Y:S02]  /*3380*/  SHF.L.U32 R15, R14, R15, RZ ;  /* 0x0000000f0e0f7219 */ /* 0x000fe400000006ff */
[----:B------:R-:W-:Y:S02]  /*3390*/  FSETP.NEU.FTZ.AND P0, PT, R13, R16, PT ;  /* 0x000000100d00720b */ /* 0x000fe40003f1d000 */
[----:B------:R-:W-:Y:S02]  /*33a0*/  SEL R11, R11, RZ, P4 ;  /* 0x000000ff0b0b7207 */ /* 0x000fe40002000000 */
[----:B------:R-:W-:Y:S02]  /*33b0*/  ISETP.NE.AND P1, PT, R15, RZ, P1 ;  /* 0x000000ff0f00720c */ /* 0x000fe40000f25270 */
[----:B------:R-:W-:-:S02]  /*33c0*/  SHF.R.U32.HI R11, RZ, R11, R14 ;  /* 0x0000000bff0b7219 */ /* 0x000fc4000001160e */
[----:B------:R-:W-:Y:S02]  /*33d0*/  PLOP3.LUT P0, PT, P0, P1, PT, 0xf8, 0x8f ;  /* 0x00000000008f781c */ /* 0x000fe40000703f70 */
[----:B------:R-:W-:Y:S02]  /*33e0*/  SHF.R.U32.HI R14, RZ, 0x1, R11 ;  /* 0x00000001ff0e7819 */ /* 0x000fe4000001160b */
[----:B------:R-:W-:-:S04]  /*33f0*/  SEL R13, RZ, 0x1, !P0 ;  /* 0x00000001ff0d7807 */ /* 0x000fc80004000000 */
[----:B------:R-:W-:-:S04]  /*3400*/  LOP3.LUT R16, R13, 0x1, R14, 0xf8, !PT ;  /* 0x000000010d107812 */ /* 0x000fc800078ef80e */
[----:B------:R-:W-:-:S05]  /*3410*/  LOP3.LUT R11, R16, R11, RZ, 0xc0, !PT ;  /* 0x0000000b100b7212 */ /* 0x000fca00078ec0ff */
[----:B------:R-:W-:-:S05]  /*3420*/  IMAD.IADD R11, R14, 0x1, R11 ;  /* 0x000000010e0b7824 */ /* 0x000fca00078e020b */
[----:B------:R-:W-:Y:S01]  /*3430*/  LOP3.LUT R10, R11, R10, RZ, 0xfc, !PT ;  /* 0x0000000a0b0a7212 */ /* 0x000fe200078efcff */
[----:B------:R-:W-:Y:S06]  /*3440*/  BRA `(.L_x_144) ;  /* 0x0000000000107947 */ /* 0x000fec0003800000 */
.L_x_143:
[----:B------:R-:W-:-:S04]  /*3450*/  LOP3.LUT R10, R10, 0x80000000, RZ, 0xc0, !PT ;  /* 0x800000000a0a7812 */ /* 0x000fc800078ec0ff */
[----:B------:R-:W-:Y:S01]  /*3460*/  LOP3.LUT R10, R10, 0x7f800000, RZ, 0xfc, !PT ;  /* 0x7f8000000a0a7812 */ /* 0x000fe200078efcff */
[----:B------:R-:W-:Y:S06]  /*3470*/  BRA `(.L_x_144) ;  /* 0x0000000000047947 */ /* 0x000fec0003800000 */
.L_x_142:
[----:B------:R-:W-:-:S07]  /*3480*/  LEA R10, R14, R10, 0x17 ;  /* 0x0000000a0e0a7211 */ /* 0x000fce00078eb8ff */
.L_x_144:
[----:B------:R-:W-:Y:S05]  /*3490*/  BSYNC.RECONVERGENT B4 ;  /* 0x0000000000047941 */ /* 0x000fea0003800200 */
.L_x_141:
[----:B------:R-:W-:Y:S05]  /*34a0*/  BRA `(.L_x_145) ;  /* 0x0000000000207947 */ /* 0x000fea0003800000 */
.L_x_140:
[----:B------:R-:W-:-:S04]  /*34b0*/  LOP3.LUT R10, R10, 0x80000000, R19, 0x48, !PT ;  /* 0x800000000a0a7812 */ /* 0x000fc800078e4813 */
[----:B------:R-:W-:Y:S01]  /*34c0*/  LOP3.LUT R10, R10, 0x7f800000, RZ, 0xfc, !PT ;  /* 0x7f8000000a0a7812 */ /* 0x000fe200078efcff */
[----:B------:R-:W-:Y:S06]  /*34d0*/  BRA `(.L_x_145) ;  /* 0x0000000000147947 */ /* 0x000fec0003800000 */
.L_x_139:
[----:B------:R-:W-:Y:S01]  /*34e0*/  LOP3.LUT R10, R10, 0x80000000, R19, 0x48, !PT ;  /* 0x800000000a0a7812 */ /* 0x000fe200078e4813 */
[----:B------:R-:W-:Y:S06]  /*34f0*/  BRA `(.L_x_145) ;  /* 0x00000000000c7947 */ /* 0x000fec0003800000 */
.L_x_138:
[----:B------:R-:W0:Y:S01]  /*3500*/  MUFU.RSQ R10, -QNAN ;  /* 0xffc00000000a7908 */ /* 0x000e220000001400 */
[----:B------:R-:W-:Y:S05]  /*3510*/  BRA `(.L_x_145) ;  /* 0x0000000000047947 */ /* 0x000fea0003800000 */
.L_x_137:
[----:B------:R-:W-:-:S07]  /*3520*/  FADD.FTZ R10, R19, R9 ;  /* 0x00000009130a7221 */ /* 0x000fce0000010000 */
.L_x_145:
[----:B------:R-:W-:Y:S05]  /*3530*/  BSYNC.RECONVERGENT B3 ;  /* 0x0000000000037941 */ /* 0x000fea0003800200 */
.L_x_135:
[----:B------:R-:W-:Y:S01]  /*3540*/  HFMA2 R11, -RZ, RZ, 0, 0 ;  /* 0x00000000ff0b7431 */ /* 0x000fe200000001ff */
[----:B0-----:R-:W-:Y:S02]  /*3550*/  MOV R26, R10 ;  /* 0x0000000a001a7202 */ /* 0x001fe40000000f00 */
[----:B------:R-:W-:-:S04]  /*3560*/  MOV R10, R12 ;  /* 0x0000000c000a7202 */ /* 0x000fc80000000f00 */
[----:B------:R-:W-:Y:S05]  /*3570*/  RET.REL.NODEC R10 `(_Z14prune_discreteiiiiPfPiS0_S_) ;  /* 0xffffffc80aa07950 */ /* 0x000fea0003c3ffff */
.L_x_146:
        /* <DEDUP_REMOVED lines=16> */
.L_x_151:


//--------------------- .nv.shared.reserved.0     --------------------------
	.section	.nv.shared.reserved.0,"aw",@nobits
	.weak		__nv_reservedSMEM_offset_0_alias
	.size		__nv_reservedSMEM_offset_0_alias, 0, 64
	.other		__nv_reservedSMEM_offset_0_alias,@"STO_CUDA_RESERVED_SHARED STV_DEFAULT"
__nv_reservedSMEM_offset_0_alias:
	.zero		0
	.zero		64


//--------------------- .nv.constant0._Z5pruneiiiiPfPiS0_ff --------------------------
	.section	.nv.constant0._Z5pruneiiiiPfPiS0_ff,"a",@progbits
	.sectionflags	@""
	.align	4
.nv.constant0._Z5pruneiiiiPfPiS0_ff:
	.zero		944


//--------------------- .nv.constant0._Z14prune_discreteiiiiPfPiS0_S_ --------------------------
	.section	.nv.constant0._Z14prune_discreteiiiiPfPiS0_S_,"a",@progbits
	.sectionflags	@""
	.align	4
.nv.constant0._Z14prune_discreteiiiiPfPiS0_S_:
	.zero		944


//--------------------- SYMBOLS --------------------------

	.type		.nv.reservedSmem.offset0,@object
	.size		.nv.reservedSmem.offset0,0x4
